def attn_fwd(
    Q,
    K,
    V,
    Out,
    Lse,
    sm_scale,
    stride_qz,
    stride_qh,
    stride_qm,
    stride_qk,
    stride_kz,
    stride_kh,
    stride_kn,
    stride_kk,
    stride_vz,
    stride_vh,
    stride_vn,
    stride_vk,
    stride_oz,
    stride_oh,
    stride_om,
    stride_ok,
    seqlen_q,
    seqlen_k,
    BLOCK_M: tl.constexpr,
    BLOCK_N: tl.constexpr,
    HEAD_DIM: tl.constexpr,
    CAUSAL: tl.constexpr,
):
    start_m = tl.program_id(0)
    off_hz = tl.program_id(1)
    q_off = off_hz * stride_qh
    k_off = off_hz * stride_kh
    v_off = off_hz * stride_vh
    offs_m = start_m * BLOCK_M + tl.arange(0, BLOCK_M)
    offs_d = tl.arange(0, HEAD_DIM)
    offs_n = tl.arange(0, BLOCK_N)
    q_ptrs = Q + q_off + offs_m[:, None] * stride_qm + offs_d[None, :] * stride_qk
    k_ptrs = K + k_off + offs_d[:, None] * stride_kk + offs_n[None, :] * stride_kn
    v_ptrs = V + v_off + offs_n[:, None] * stride_vn + offs_d[None, :] * stride_vk
    m_i = tl.full([BLOCK_M], float("-inf"), dtype=tl.float32)
    l_i = tl.zeros([BLOCK_M], dtype=tl.float32) + 1.0
    acc = tl.zeros([BLOCK_M, HEAD_DIM], dtype=tl.float32)
    q = tl.load(q_ptrs)
    acc, l_i, m_i = _attn_fwd_inner(
        acc,
        l_i,
        m_i,
        q,
        k_ptrs,
        v_ptrs,
        sm_scale,
        stride_kn,
        stride_vn,
        start_m,
        seqlen_k,
        BLOCK_M,
        BLOCK_N,
        HEAD_DIM,
        CAUSAL,
    )
    acc = acc / l_i[:, None]
    lse = m_i + tl.math.log2(l_i) / 1.4426950408889634
    o_ptrs = (
        Out
        + off_hz * stride_oh
        + offs_m[:, None] * stride_om
        + offs_d[None, :] * stride_ok
    )
    tl.store(o_ptrs, acc.to(Out.dtype.element_ty))
    tl.store(Lse + off_hz * seqlen_q + offs_m, lse)

# config = {"BLOCK_M": 256, "BLOCK_N": 32, "HEAD_DIM": 16, "arch": "sm_80", "causal": true, "dtype": "bf16", "num_stages": 2, "num_warps": 16}
# arch = sm_80


// ===== COMPILED SASS (sm_80) =====

	.target	sm_80

	.elftype	@"ET_EXEC"


//--------------------- .note.nv.tkinfo           --------------------------
	.section	.note.nv.tkinfo,"",@"SHT_NOTE"
	.sectionflags	@"SHF_NOTE_NV_TKINFO"
	.tkinfo
        /*0018*/ 	.word	0x00000002
        /*0030*/ 	.string	""
        /*0030*/ 	.string	"ptxas"
        /*0030*/ 	.string	"Cuda compilation tools, release 13.0, V13.0.88"
        /*0030*/ 	.string	"Build cuda_13.0.r13.0/compiler.36424714_0"
        /*0030*/ 	.string	"-v  -suppress-debug-info  -lineinfo  -arch sm_80 "



//--------------------- .note.nv.cuinfo           --------------------------
	.section	.note.nv.cuinfo,"",@"SHT_NOTE"
	.sectionflags	@"SHF_NOTE_NV_CUINFO"
        /*0018*/ 	.short	0x0002
        /*001a*/ 	.short	0x0050
        /*001c*/ 	.short	0x0082
	.zero		2


//--------------------- .nv.info                  --------------------------
	.section	.nv.info,"",@"SHT_CUDA_INFO"
	.align	4


	//----- nvinfo : EIATTR_REGCOUNT
	.align		4
        /*0000*/ 	.byte	0x04, 0x2f
        /*0002*/ 	.short	(.L_2 - .L_1)
	.align		4
.L_1:
        /*0004*/ 	.word	index@(attn_fwd)
        /*0008*/ 	.word	0x00000040


	//----- nvinfo : EIATTR_FRAME_SIZE
	.align		4
.L_2:
        /*000c*/ 	.byte	0x04, 0x11
        /*000e*/ 	.short	(.L_4 - .L_3)
	.align		4
.L_3:
        /*0010*/ 	.word	index@(attn_fwd)
        /*0014*/ 	.word	0x00000000


	//----- nvinfo : EIATTR_MIN_STACK_SIZE
	.align		4
.L_4:
        /*0018*/ 	.byte	0x04, 0x12
        /*001a*/ 	.short	(.L_6 - .L_5)
	.align		4
.L_5:
        /*001c*/ 	.word	index@(attn_fwd)
        /*0020*/ 	.word	0x00000000
.L_6:


//--------------------- .nv.info.attn_fwd         --------------------------
	.section	.nv.info.attn_fwd,"",@"SHT_CUDA_INFO"
	.sectionflags	@""
	.align	4


	//----- nvinfo : EIATTR_CUDA_API_VERSION
	.align		4
        /*0000*/ 	.byte	0x04, 0x37
        /*0002*/ 	.short	(.L_8 - .L_7)
.L_7:
        /*0004*/ 	.word	0x00000082


	//----- nvinfo : EIATTR_SW2861232_WAR
	.align		4
.L_8:
        /*0008*/ 	.byte	0x01, 0x35
	.zero		2


	//----- nvinfo : EIATTR_PARAM_CBANK
	.align		4
        /*000c*/ 	.byte	0x04, 0x0a
        /*000e*/ 	.short	(.L_10 - .L_9)
	.align		4
.L_9:
        /*0010*/ 	.word	index@(.nv.constant0.attn_fwd)
        /*0014*/ 	.short	0x0160
        /*0016*/ 	.short	0x0088


	//----- nvinfo : EIATTR_CBANK_PARAM_SIZE
	.align		4
.L_10:
        /*0018*/ 	.byte	0x03, 0x19
        /*001a*/ 	.short	0x0088


	//----- nvinfo : EIATTR_KPARAM_INFO
	.align		4
        /*001c*/ 	.byte	0x04, 0x17
        /*001e*/ 	.short	(.L_12 - .L_11)
.L_11:
        /*0020*/ 	.word	0x00000000
        /*0024*/ 	.short	0x0019
        /*0026*/ 	.short	0x0080
        /*0028*/ 	.byte	0x00, 0xf4, 0x21, 0x00


	//----- nvinfo : EIATTR_KPARAM_INFO
	.align		4
.L_12:
        /*002c*/ 	.byte	0x04, 0x17
        /*002e*/ 	.short	(.L_14 - .L_13)
.L_13:
        /*0030*/ 	.word	0x00000000
        /*0034*/ 	.short	0x0018
        /*0036*/ 	.short	0x0078
        /*0038*/ 	.byte	0x00, 0xf4, 0x21, 0x00


	//----- nvinfo : EIATTR_KPARAM_INFO
	.align		4
.L_14:
        /*003c*/ 	.byte	0x04, 0x17
        /*003e*/ 	.short	(.L_16 - .L_15)
.L_15:
        /*0040*/ 	.word	0x00000000
        /*0044*/ 	.short	0x0017
        /*0046*/ 	.short	0x0070
        /*0048*/ 	.byte	0x00, 0xf0, 0x11, 0x00


	//----- nvinfo : EIATTR_KPARAM_INFO
	.align		4
.L_16:
        /*004c*/ 	.byte	0x04, 0x17
        /*004e*/ 	.short	(.L_18 - .L_17)
.L_17:
        /*0050*/ 	.word	0x00000000
        /*0054*/ 	.short	0x0016
        /*0056*/ 	.short	0x006c
        /*0058*/ 	.byte	0x00, 0xf0, 0x11, 0x00


	//----- nvinfo : EIATTR_KPARAM_INFO
	.align		4
.L_18:
        /*005c*/ 	.byte	0x04, 0x17
        /*005e*/ 	.short	(.L_20 - .L_19)
.L_19:
        /*0060*/ 	.word	0x00000000
        /*0064*/ 	.short	0x0015
        /*0066*/ 	.short	0x0068
        /*0068*/ 	.byte	0x00, 0xf0, 0x11, 0x00


	//----- nvinfo : EIATTR_KPARAM_INFO
	.align		4
.L_20:
        /*006c*/ 	.byte	0x04, 0x17
        /*006e*/ 	.short	(.L_22 - .L_21)
.L_21:
        /*0070*/ 	.word	0x00000000
        /*0074*/ 	.short	0x0014
        /*0076*/ 	.short	0x0064
        /*0078*/ 	.byte	0x00, 0xf0, 0x11, 0x00


	//----- nvinfo : EIATTR_KPARAM_INFO
	.align		4
.L_22:
        /*007c*/ 	.byte	0x04, 0x17
        /*007e*/ 	.short	(.L_24 - .L_23)
.L_23:
        /*0080*/ 	.word	0x00000000
        /*0084*/ 	.short	0x0013
        /*0086*/ 	.short	0x0060
        /*0088*/ 	.byte	0x00, 0xf0, 0x11, 0x00


	//----- nvinfo : EIATTR_KPARAM_INFO
	.align		4
.L_24:
        /*008c*/ 	.byte	0x04, 0x17
        /*008e*/ 	.short	(.L_26 - .L_25)
.L_25:
        /*0090*/ 	.word	0x00000000
        /*0094*/ 	.short	0x0012
        /*0096*/ 	.short	0x005c
        /*0098*/ 	.byte	0x00, 0xf0, 0x11, 0x00


	//----- nvinfo : EIATTR_KPARAM_INFO
	.align		4
.L_26:
        /*009c*/ 	.byte	0x04, 0x17
        /*009e*/ 	.short	(.L_28 - .L_27)
.L_27:
        /*00a0*/ 	.word	0x00000000
        /*00a4*/ 	.short	0x0011
        /*00a6*/ 	.short	0x0058
        /*00a8*/ 	.byte	0x00, 0xf0, 0x11, 0x00


	//----- nvinfo : EIATTR_KPARAM_INFO
	.align		4
.L_28:
        /*00ac*/ 	.byte	0x04, 0x17
        /*00ae*/ 	.short	(.L_30 - .L_29)
.L_29:
        /*00b0*/ 	.word	0x00000000
        /*00b4*/ 	.short	0x0010
        /*00b6*/ 	.short	0x0054
        /*00b8*/ 	.byte	0x00, 0xf0, 0x11, 0x00


	//----- nvinfo : EIATTR_KPARAM_INFO
	.align		4
.L_30:
        /*00bc*/ 	.byte	0x04, 0x17
        /*00be*/ 	.short	(.L_32 - .L_31)
.L_31:
        /*00c0*/ 	.word	0x00000000
        /*00c4*/ 	.short	0x000f
        /*00c6*/ 	.short	0x0050
        /*00c8*/ 	.byte	0x00, 0xf0, 0x11, 0x00


	//----- nvinfo : EIATTR_KPARAM_INFO
	.align		4
.L_32:
        /*00cc*/ 	.byte	0x04, 0x17
        /*00ce*/ 	.short	(.L_34 - .L_33)
.L_33:
        /*00d0*/ 	.word	0x00000000
        /*00d4*/ 	.short	0x000e
        /*00d6*/ 	.short	0x004c
        /*00d8*/ 	.byte	0x00, 0xf0, 0x11, 0x00


	//----- nvinfo : EIATTR_KPARAM_INFO
	.align		4
.L_34:
        /*00dc*/ 	.byte	0x04, 0x17
        /*00de*/ 	.short	(.L_36 - .L_35)
.L_35:
        /*00e0*/ 	.word	0x00000000
        /*00e4*/ 	.short	0x000d
        /*00e6*/ 	.short	0x0048
        /*00e8*/ 	.byte	0x00, 0xf0, 0x11, 0x00


	//----- nvinfo : EIATTR_KPARAM_INFO
	.align		4
.L_36:
        /*00ec*/ 	.byte	0x04, 0x17
        /*00ee*/ 	.short	(.L_38 - .L_37)
.L_37:
        /*00f0*/ 	.word	0x00000000
        /*00f4*/ 	.short	0x000c
        /*00f6*/ 	.short	0x0044
        /*00f8*/ 	.byte	0x00, 0xf0, 0x11, 0x00


	//----- nvinfo : EIATTR_KPARAM_INFO
	.align		4
.L_38:
        /*00fc*/ 	.byte	0x04, 0x17
        /*00fe*/ 	.short	(.L_40 - .L_39)
.L_39:
        /*0100*/ 	.word	0x00000000
        /*0104*/ 	.short	0x000b
        /*0106*/ 	.short	0x0040
        /*0108*/ 	.byte	0x00, 0xf0, 0x11, 0x00


	//----- nvinfo : EIATTR_KPARAM_INFO
	.align		4
.L_40:
        /*010c*/ 	.byte	0x04, 0x17
        /*010e*/ 	.short	(.L_42 - .L_41)
.L_41:
        /*0110*/ 	.word	0x00000000
        /*0114*/ 	.short	0x000a
        /*0116*/ 	.short	0x003c
        /*0118*/ 	.byte	0x00, 0xf0, 0x11, 0x00


	//----- nvinfo : EIATTR_KPARAM_INFO
	.align		4
.L_42:
        /*011c*/ 	.byte	0x04, 0x17
        /*011e*/ 	.short	(.L_44 - .L_43)
.L_43:
        /*0120*/ 	.word	0x00000000
        /*0124*/ 	.short	0x0009
        /*0126*/ 	.short	0x0038
        /*0128*/ 	.byte	0x00, 0xf0, 0x11, 0x00


	//----- nvinfo : EIATTR_KPARAM_INFO
	.align		4
.L_44:
        /*012c*/ 	.byte	0x04, 0x17
        /*012e*/ 	.short	(.L_46 - .L_45)
.L_45:
        /*0130*/ 	.word	0x00000000
        /*0134*/ 	.short	0x0008
        /*0136*/ 	.short	0x0034
        /*0138*/ 	.byte	0x00, 0xf0, 0x11, 0x00


	//----- nvinfo : EIATTR_KPARAM_INFO
	.align		4
.L_46:
        /*013c*/ 	.byte	0x04, 0x17
        /*013e*/ 	.short	(.L_48 - .L_47)
.L_47:
        /*0140*/ 	.word	0x00000000
        /*0144*/ 	.short	0x0007
        /*0146*/ 	.short	0x0030
        /*0148*/ 	.byte	0x00, 0xf0, 0x11, 0x00


	//----- nvinfo : EIATTR_KPARAM_INFO
	.align		4
.L_48:
        /*014c*/ 	.byte	0x04, 0x17
        /*014e*/ 	.short	(.L_50 - .L_49)
.L_49:
        /*0150*/ 	.word	0x00000000
        /*0154*/ 	.short	0x0006
        /*0156*/ 	.short	0x002c
        /*0158*/ 	.byte	0x00, 0xf0, 0x11, 0x00


	//----- nvinfo : EIATTR_KPARAM_INFO
	.align		4
.L_50:
        /*015c*/ 	.byte	0x04, 0x17
        /*015e*/ 	.short	(.L_52 - .L_51)
.L_51:
        /*0160*/ 	.word	0x00000000
        /*0164*/ 	.short	0x0005
        /*0166*/ 	.short	0x0028
        /*0168*/ 	.byte	0x00, 0xf0, 0x11, 0x00


	//----- nvinfo : EIATTR_KPARAM_INFO
	.align		4
.L_52:
        /*016c*/ 	.byte	0x04, 0x17
        /*016e*/ 	.short	(.L_54 - .L_53)
.L_53:
        /*0170*/ 	.word	0x00000000
        /*0174*/ 	.short	0x0004
        /*0176*/ 	.short	0x0020
        /*0178*/ 	.byte	0x00, 0xf4, 0x21, 0x00


	//----- nvinfo : EIATTR_KPARAM_INFO
	.align		4
.L_54:
        /*017c*/ 	.byte	0x04, 0x17
        /*017e*/ 	.short	(.L_56 - .L_55)
.L_55:
        /*0180*/ 	.word	0x00000000
        /*0184*/ 	.short	0x0003
        /*0186*/ 	.short	0x0018
        /*0188*/ 	.byte	0x00, 0xf4, 0x21, 0x00


	//----- nvinfo : EIATTR_KPARAM_INFO
	.align		4
.L_56:
        /*018c*/ 	.byte	0x04, 0x17
        /*018e*/ 	.short	(.L_58 - .L_57)
.L_57:
        /*0190*/ 	.word	0x00000000
        /*0194*/ 	.short	0x0002
        /*0196*/ 	.short	0x0010
        /*0198*/ 	.byte	0x00, 0xf4, 0x21, 0x00


	//----- nvinfo : EIATTR_KPARAM_INFO
	.align		4
.L_58:
        /*019c*/ 	.byte	0x04, 0x17
        /*019e*/ 	.short	(.L_60 - .L_59)
.L_59:
        /*01a0*/ 	.word	0x00000000
        /*01a4*/ 	.short	0x0001
        /*01a6*/ 	.short	0x0008
        /*01a8*/ 	.byte	0x00, 0xf4, 0x21, 0x00


	//----- nvinfo : EIATTR_KPARAM_INFO
	.align		4
.L_60:
        /*01ac*/ 	.byte	0x04, 0x17
        /*01ae*/ 	.short	(.L_62 - .L_61)
.L_61:
        /*01b0*/ 	.word	0x00000000
        /*01b4*/ 	.short	0x0000
        /*01b6*/ 	.short	0x0000
        /*01b8*/ 	.byte	0x00, 0xf4, 0x21, 0x00


	//----- nvinfo : EIATTR_MAXREG_COUNT
	.align		4
.L_62:
        /*01bc*/ 	.byte	0x03, 0x1b
        /*01be*/ 	.short	0x0080


	//----- nvinfo : EIATTR_NUM_BARRIERS
	.align		4
        /*01c0*/ 	.byte	0x02, 0x4c
        /*01c2*/ 	.byte	0x01
	.zero		1


	//----- nvinfo : EIATTR_MERCURY_ISA_VERSION
	.align		4
        /*01c4*/ 	.byte	0x03, 0x5f
        /*01c6*/ 	.short	0x0000


	//----- nvinfo : EIATTR_COOP_GROUP_MASK_REGIDS
	.align		4
        /*01c8*/ 	.byte	0x04, 0x29
        /*01ca*/ 	.short	(.L_64 - .L_63)


	//   ....[0]....
.L_63:
        /*01cc*/ 	.word	0xffffffff


	//   ....[1]....
        /*01d0*/ 	.word	0xffffffff


	//   ....[2]....
        /*01d4*/ 	.word	0xffffffff


	//   ....[3]....
        /*01d8*/ 	.word	0xffffffff


	//   ....[4]....
        /*01dc*/ 	.word	0xffffffff


	//   ....[5]....
        /*01e0*/ 	.word	0xffffffff


	//   ....[6]....
        /*01e4*/ 	.word	0xffffffff


	//   ....[7]....
        /*01e8*/ 	.word	0xffffffff


	//----- nvinfo : EIATTR_COOP_GROUP_INSTR_OFFSETS
	.align		4
.L_64:
        /*01ec*/ 	.byte	0x04, 0x28
        /*01ee*/ 	.short	(.L_66 - .L_65)


	//   ....[0]....
.L_65:
        /*01f0*/ 	.word	0x00000f60


	//   ....[1]....
        /*01f4*/ 	.word	0x00001030


	//   ....[2]....
        /*01f8*/ 	.word	0x00001090


	//   ....[3]....
        /*01fc*/ 	.word	0x000010f0


	//   ....[4]....
        /*0200*/ 	.word	0x00001610


	//   ....[5]....
        /*0204*/ 	.word	0x00001620


	//   ....[6]....
        /*0208*/ 	.word	0x000016c0


	//   ....[7]....
        /*020c*/ 	.word	0x000016f0


	//----- nvinfo : EIATTR_EXIT_INSTR_OFFSETS
	.align		4
.L_66:
        /*0210*/ 	.byte	0x04, 0x1c
        /*0212*/ 	.short	(.L_68 - .L_67)


	//   ....[0]....
.L_67:
        /*0214*/ 	.word	0x000023b0


	//   ....[1]....
        /*0218*/ 	.word	0x00002450


	//----- nvinfo : EIATTR_REQNTID
	.align		4
.L_68:
        /*021c*/ 	.byte	0x04, 0x10
        /*021e*/ 	.short	(.L_70 - .L_69)
.L_69:
        /*0220*/ 	.word	0x00000200
        /*0224*/ 	.word	0x00000001
        /*0228*/ 	.word	0x00000001
.L_70:


//--------------------- .nv.callgraph             --------------------------
	.section	.nv.callgraph,"",@"SHT_CUDA_CALLGRAPH"
	.align	4
	.sectionentsize	8
	.align		4
        /*0000*/ 	.word	0x00000000
	.align		4
        /*0004*/ 	.word	0xffffffff
	.align		4
        /*0008*/ 	.word	0x00000000
	.align		4
        /*000c*/ 	.word	0xfffffffe
	.align		4
        /*0010*/ 	.word	0x00000000
	.align		4
        /*0014*/ 	.word	0xfffffffd
	.align		4
        /*0018*/ 	.word	0x00000000
	.align		4
        /*001c*/ 	.word	0xfffffffc


//--------------------- .nv.rel.action            --------------------------
	.section	.nv.rel.action,"",@"SHT_CUDA_RELOCINFO"
	.align	8
	.sectionentsize	8
        /*0000*/ 	.byte	0x73, 0x00, 0x00, 0x00, 0x00, 0x00, 0x00, 0x00, 0x00, 0x00, 0x00, 0x11, 0x25, 0x00, 0x05, 0x36


//--------------------- .nv.constant4             --------------------------
	.section	.nv.constant4,"a",@progbits
	.align	8
	.align		8
.nv.constant4:
        /*0000*/ 	.dword	_$_str


//--------------------- .nv.constant0.attn_fwd    --------------------------
	.section	.nv.constant0.attn_fwd,"a",@progbits
	.sectionflags	@""
	.align	4
.nv.constant0.attn_fwd:
	.zero		488


//--------------------- .text.attn_fwd            --------------------------
	.section	.text.attn_fwd,"ax",@progbits
	.sectioninfo	@"SHI_REGISTERS=64"
	.align	128
        .global         attn_fwd
        .type           attn_fwd,@function
        .size           attn_fwd,(.L_x_3 - attn_fwd)
        .other          attn_fwd,@"STO_CUDA_ENTRY STV_DEFAULT"
attn_fwd:
.text.attn_fwd:
[----:B------:R-:W-:Y:S02]  /*0000*/  IMAD.MOV.U32 R1, RZ, RZ, c[0x0][0x28] ;  /* 0x00000a00ff017624 */ /* 0x000fe400078e00ff */
[----:B------:R-:W0:Y:S01]  /*0010*/  S2R R19, SR_CTAID.X ;  /* 0x0000000000137919 */ /* 0x000e220000002500 */
[----:B------:R-:W-:Y:S01]  /*0020*/  IMAD.MOV.U32 R13, RZ, RZ, c[0x0][0x198] ;  /* 0x00006600ff0d7624 */ /* 0x000fe200078e00ff */
[----:B------:R-:W-:Y:S02]  /*0030*/  ULDC.64 UR6, c[0x0][0x118] ;  /* 0x0000460000067ab9 */ /* 0x000fe40000000a00 */
[----:B------:R-:W0:Y:S04]  /*0040*/  S2R R48, SR_TID.X ;  /* 0x0000000000307919 */ /* 0x000e280000002100 */
[----:B------:R-:W1:Y:S01]  /*0050*/  S2R R20, SR_CTAID.Y ;  /* 0x0000000000147919 */ /* 0x000e620000002600 */
[----:B0-----:R-:W-:Y:S02]  /*0060*/  PRMT R47, R48, 0x6540, R19 ;  /* 0x00006540302f7816 */ /* 0x001fe40000000013 */
[----:B------:R-:W-:Y:S01]  /*0070*/  SHF.R.U32.HI R60, RZ, 0x8, R48 ;  /* 0x00000008ff3c7819 */ /* 0x000fe20000011630 */
[----:B-1----:R-:W-:-:S02]  /*0080*/  IMAD R0, R20, c[0x0][0x190], RZ ;  /* 0x0000640014007a24 */ /* 0x002fc400078e02ff */
[----:B------:R-:W-:Y:S01]  /*0090*/  IMAD R3, R47, c[0x0][0x194], RZ ;  /* 0x000065002f037a24 */ /* 0x000fe200078e02ff */
[----:B------:R-:W-:Y:S01]  /*00a0*/  SGXT.U32 R60, R60, 0x1 ;  /* 0x000000013c3c781a */ /* 0x000fe20000000000 */
[----:B------:R-:W-:Y:S02]  /*00b0*/  IMAD.SHL.U32 R2, R0, 0x2, RZ ;  /* 0x0000000200027824 */ /* 0x000fe400078e00ff */
[----:B------:R-:W-:Y:S02]  /*00c0*/  IMAD.SHL.U32 R5, R3, 0x2, RZ ;  /* 0x0000000203057824 */ /* 0x000fe400078e00ff */
[----:B------:R-:W-:Y:S02]  /*00d0*/  IMAD R6, R60, c[0x0][0x198], RZ ;  /* 0x000066003c067a24 */ /* 0x000fe400078e02ff */
[----:B------:R-:W-:Y:S01]  /*00e0*/  IMAD.HI R0, R0, 0x2, RZ ;  /* 0x0000000200007827 */ /* 0x000fe200078e02ff */
[----:B------:R-:W-:-:S03]  /*00f0*/  IADD3 R17, P0, P1, R5, c[0x0][0x160], R2 ;  /* 0x0000580005117a10 */ /* 0x000fc6000791e002 */
[----:B------:R-:W-:-:S04]  /*0100*/  IMAD.HI R3, R3, 0x2, RZ ;  /* 0x0000000203037827 */ /* 0x000fc800078e02ff */
[----:B------:R-:W-:Y:S01]  /*0110*/  IMAD R5, R13, 0x2, R6 ;  /* 0x000000020d057824 */ /* 0x000fe200078e0206 */
[----:B------:R-:W-:Y:S02]  /*0120*/  IADD3.X R18, R3, c[0x0][0x164], R0, P0, P1 ;  /* 0x0000590003127a10 */ /* 0x000fe400007e2400 */
[CC--:B------:R-:W-:Y:S01]  /*0130*/  LEA R2, P0, R6.reuse, R17.reuse, 0x1 ;  /* 0x0000001106027211 */ /* 0x0c0fe200078008ff */
[----:B------:R-:W-:Y:S01]  /*0140*/  IMAD R0, R13, 0x2, R5 ;  /* 0x000000020d007824 */ /* 0x000fe200078e0205 */
[-C--:B------:R-:W-:Y:S02]  /*0150*/  LEA R4, P1, R5, R17.reuse, 0x1 ;  /* 0x0000001105047211 */ /* 0x080fe400078208ff */
[----:B------:R-:W-:Y:S02]  /*0160*/  LEA.HI.X.SX32 R3, R6, R18, 0x1, P0 ;  /* 0x0000001206037211 */ /* 0x000fe400000f0eff */
[----:B------:R-:W-:Y:S02]  /*0170*/  LEA R9, R13, R0, 0x1 ;  /* 0x000000000d097211 */ /* 0x000fe400078e08ff */
[C---:B------:R-:W-:Y:S01]  /*0180*/  LEA R6, P0, R0.reuse, R17, 0x1 ;  /* 0x0000001100067211 */ /* 0x040fe200078008ff */
[----:B------:R0:W2:Y:S01]  /*0190*/  LDG.E.U16 R16, [R2.64] ;  /* 0x0000000602107981 */ /* 0x0000a2000c1e1500 */
[-C--:B------:R-:W-:Y:S01]  /*01a0*/  LEA.HI.X.SX32 R5, R5, R18.reuse, 0x1, P1 ;  /* 0x0000001205057211 */ /* 0x080fe200008f0eff */
[----:B------:R-:W-:Y:S01]  /*01b0*/  IMAD R8, R13, 0x2, R9 ;  /* 0x000000020d087824 */ /* 0x000fe200078e0209 */
[----:B------:R-:W-:-:S03]  /*01c0*/  LEA.HI.X.SX32 R7, R0, R18, 0x1, P0 ;  /* 0x0000001200077211 */ /* 0x000fc600000f0eff */
[C---:B------:R-:W-:Y:S01]  /*01d0*/  IMAD R0, R13.reuse, 0x2, R8 ;  /* 0x000000020d007824 */ /* 0x040fe200078e0208 */
[-C--:B------:R-:W-:Y:S01]  /*01e0*/  LEA R10, P0, R8, R17.reuse, 0x1 ;  /* 0x00000011080a7211 */ /* 0x080fe200078008ff */
[----:B------:R1:W3:Y:S02]  /*01f0*/  LDG.E.U16 R5, [R4.64] ;  /* 0x0000000604057981 */ /* 0x0002e4000c1e1500 */
[C---:B------:R-:W-:Y:S01]  /*0200*/  IMAD R15, R13.reuse, 0x2, R0 ;  /* 0x000000020d0f7824 */ /* 0x040fe200078e0200 */
[-C--:B------:R-:W-:Y:S01]  /*0210*/  LEA R12, P1, R0, R17.reuse, 0x1 ;  /* 0x00000011000c7211 */ /* 0x080fe200078208ff */
[----:B------:R4:W5:Y:S02]  /*0220*/  LDG.E.U16 R6, [R6.64] ;  /* 0x0000000606067981 */ /* 0x000964000c1e1500 */
[----:B0-----:R-:W-:Y:S01]  /*0230*/  IMAD R3, R13, 0x2, R15 ;  /* 0x000000020d037824 */ /* 0x001fe200078e020f */
[----:B------:R-:W-:Y:S02]  /*0240*/  LEA.HI.X.SX32 R11, R8, R18, 0x1, P0 ;  /* 0x00000012080b7211 */ /* 0x000fe400000f0eff */
[----:B------:R-:W-:-:S02]  /*0250*/  LEA R14, P2, R15, R17, 0x1 ;  /* 0x000000110f0e7211 */ /* 0x000fc400078408ff */
[-C--:B------:R-:W-:Y:S01]  /*0260*/  LEA.HI.X.SX32 R13, R0, R18.reuse, 0x1, P1 ;  /* 0x00000012000d7211 */ /* 0x080fe200008f0eff */
[----:B------:R0:W3:Y:S01]  /*0270*/  LDG.E.U16 R10, [R10.64] ;  /* 0x000000060a0a7981 */ /* 0x0000e2000c1e1500 */
[-C--:B------:R-:W-:Y:S02]  /*0280*/  LEA R8, P0, R9, R17.reuse, 0x1 ;  /* 0x0000001109087211 */ /* 0x080fe400078008ff */
[----:B------:R-:W-:Y:S01]  /*0290*/  LEA R2, P1, R3, R17, 0x1 ;  /* 0x0000001103027211 */ /* 0x000fe200078208ff */
[----:B------:R0:W5:Y:S01]  /*02a0*/  LDG.E.U16 R12, [R12.64] ;  /* 0x000000060c0c7981 */ /* 0x000162000c1e1500 */
[-C--:B------:R-:W-:Y:S02]  /*02b0*/  LEA.HI.X.SX32 R15, R15, R18.reuse, 0x1, P2 ;  /* 0x000000120f0f7211 */ /* 0x080fe400010f0eff */
[-C--:B------:R-:W-:Y:S02]  /*02c0*/  LEA.HI.X.SX32 R9, R9, R18.reuse, 0x1, P0 ;  /* 0x0000001209097211 */ /* 0x080fe400000f0eff */
[----:B------:R-:W-:Y:S01]  /*02d0*/  LEA.HI.X.SX32 R3, R3, R18, 0x1, P1 ;  /* 0x0000001203037211 */ /* 0x000fe200008f0eff */
[----:B------:R-:W5:Y:S04]  /*02e0*/  LDG.E.U16 R14, [R14.64] ;  /* 0x000000060e0e7981 */ /* 0x000f68000c1e1500 */
[----:B----4-:R4:W5:Y:S04]  /*02f0*/  LDG.E.U16 R7, [R8.64] ;  /* 0x0000000608077981 */ /* 0x010968000c1e1500 */
[----:B------:R4:W5:Y:S01]  /*0300*/  LDG.E.U16 R17, [R2.64] ;  /* 0x0000000602117981 */ /* 0x000962000c1e1500 */
[----:B------:R-:W-:-:S02]  /*0310*/  LOP3.LUT R0, R48, 0xff, RZ, 0xc0, !PT ;  /* 0x000000ff30007812 */ /* 0x000fc400078ec0ff */
[----:B-1----:R-:W-:-:S03]  /*0320*/  SHF.R.S32.HI R4, RZ, 0x8, R48 ;  /* 0x00000008ff047819 */ /* 0x002fc60000011430 */
[----:B0-----:R-:W-:Y:S01]  /*0330*/  IMAD.SHL.U32 R11, R0, 0x2, RZ ;  /* 0x00000002000b7824 */ /* 0x001fe200078e00ff */
[----:B------:R-:W-:-:S04]  /*0340*/  SGXT R4, R4, 0x1 ;  /* 0x000000010404781a */ /* 0x000fc80000000200 */
[----:B------:R-:W-:Y:S01]  /*0350*/  LOP3.LUT R11, R11, 0x210, R4, 0x78, !PT ;  /* 0x000002100b0b7812 */ /* 0x000fe200078e7804 */
[----:B----4-:R-:W-:-:S03]  /*0360*/  IMAD.SHL.U32 R3, R19, 0x100, RZ ;  /* 0x0000010013037824 */ /* 0x010fc600078e00ff */
[C---:B------:R-:W-:Y:S02]  /*0370*/  LOP3.LUT R0, R11.reuse, 0x20, RZ, 0x3c, !PT ;  /* 0x000000200b007812 */ /* 0x040fe400078e3cff */
[C---:B------:R-:W-:Y:S02]  /*0380*/  LOP3.LUT R13, R11.reuse, 0x40, RZ, 0x3c, !PT ;  /* 0x000000400b0d7812 */ /* 0x040fe400078e3cff */
[----:B------:R-:W-:Y:S02]  /*0390*/  LOP3.LUT R4, R11, 0x60, RZ, 0x3c, !PT ;  /* 0x000000600b047812 */ /* 0x000fe400078e3cff */
[----:B------:R-:W-:-:S04]  /*03a0*/  IADD3 R49, R3, 0x100, RZ ;  /* 0x0000010003317810 */ /* 0x000fc80007ffe0ff */
[----:B------:R-:W-:Y:S01]  /*03b0*/  ISETP.GE.AND P0, PT, R49, 0x1, PT ;  /* 0x000000013100780c */ /* 0x000fe20003f06270 */
[----:B------:R-:W-:Y:S01]  /*03c0*/  IMAD.MOV.U32 R28, RZ, RZ, -0x800000 ;  /* 0xff800000ff1c7424 */ /* 0x000fe200078e00ff */
[----:B------:R-:W-:Y:S01]  /*03d0*/  MOV R36, 0x3f800000 ;  /* 0x3f80000000247802 */ /* 0x000fe20000000f00 */
[----:B------:R-:W-:Y:S01]  /*03e0*/  IMAD.MOV.U32 R2, RZ, RZ, 0x3f800000 ;  /* 0x3f800000ff027424 */ /* 0x000fe200078e00ff */
[----:B------:R-:W-:Y:S01]  /*03f0*/  CS2R R8, SRZ ;  /* 0x0000000000087805 */ /* 0x000fe2000001ff00 */
[----:B------:R-:W-:Y:S01]  /*0400*/  IMAD.MOV.U32 R29, RZ, RZ, -0x800000 ;  /* 0xff800000ff1d7424 */ /* 0x000fe200078e00ff */
[C---:B------:R-:W-:Y:S01]  /*0410*/  LOP3.LUT R21, R48.reuse, 0x1e0, RZ, 0xc0, !PT ;  /* 0x000001e030157812 */ /* 0x040fe200078ec0ff */
[C---:B------:R-:W-:Y:S01]  /*0420*/  IMAD.SHL.U32 R61, R48.reuse, 0x2, RZ ;  /* 0x00000002303d7824 */ /* 0x040fe200078e00ff */
[C---:B------:R-:W-:Y:S02]  /*0430*/  LOP3.LUT R22, R48.reuse, 0x1f, RZ, 0xc0, !PT ;  /* 0x0000001f30167812 */ /* 0x040fe400078ec0ff */
[----:B------:R-:W-:Y:S01]  /*0440*/  LOP3.LUT R58, R48, 0x7, RZ, 0xc0, !PT ;  /* 0x00000007303a7812 */ /* 0x000fe200078ec0ff */
[----:B--2---:R-:W-:Y:S04]  /*0450*/  STS.U16 [R11], R16 ;  /* 0x000000100b007388 */ /* 0x004fe80000000400 */
[----:B---3--:R0:W-:Y:S04]  /*0460*/  STS.U16 [R11+0x1000], R10 ;  /* 0x0010000a0b007388 */ /* 0x0081e80000000400 */
[----:B------:R-:W-:Y:S04]  /*0470*/  STS.U16 [R0+0x400], R5 ;  /* 0x0004000500007388 */ /* 0x000fe80000000400 */
[----:B-----5:R-:W-:Y:S04]  /*0480*/  STS.U16 [R0+0x1400], R12 ;  /* 0x0014000c00007388 */ /* 0x020fe80000000400 */
[----:B------:R-:W-:Y:S04]  /*0490*/  STS.U16 [R13+0x800], R6 ;  /* 0x000800060d007388 */ /* 0x000fe80000000400 */
[----:B------:R1:W-:Y:S04]  /*04a0*/  STS.U16 [R13+0x1800], R14 ;  /* 0x0018000e0d007388 */ /* 0x0003e80000000400 */
[----:B------:R2:W-:Y:S04]  /*04b0*/  STS.U16 [R4+0xc00], R7 ;  /* 0x000c000704007388 */ /* 0x0005e80000000400 */
[----:B------:R2:W-:Y:S01]  /*04c0*/  STS.U16 [R4+0x1c00], R17 ;  /* 0x001c001104007388 */ /* 0x0005e20000000400 */
[----:B0-----:R-:W-:Y:S01]  /*04d0*/  CS2R R10, SRZ ;  /* 0x00000000000a7805 */ /* 0x001fe2000001ff00 */
[----:B-1----:R-:W-:Y:S01]  /*04e0*/  CS2R R12, SRZ ;  /* 0x00000000000c7805 */ /* 0x002fe2000001ff00 */
[----:B------:R-:W-:Y:S01]  /*04f0*/  CS2R R14, SRZ ;  /* 0x00000000000e7805 */ /* 0x000fe2000001ff00 */
[----:B------:R-:W-:Y:S05]  /*0500*/  @!P0 BRA `(.L_x_0) ;  /* 0x0000130000008947 */ /* 0x000fea0003800000 */
[----:B------:R-:W-:Y:S01]  /*0510*/  IMAD R2, R20, c[0x0][0x1b0], RZ ;  /* 0x00006c0014027a24 */ /* 0x000fe200078e02ff */
[----:B--2---:R-:W-:Y:S01]  /*0520*/  LOP3.LUT R4, R48, 0xf, RZ, 0xc0, !PT ;  /* 0x0000000f30047812 */ /* 0x004fe200078ec0ff */
[----:B------:R-:W-:Y:S01]  /*0530*/  IMAD R6, R22, c[0x0][0x1b4], RZ ;  /* 0x00006d0016067a24 */ /* 0x000fe200078e02ff */
[----:B------:R-:W-:Y:S01]  /*0540*/  LOP3.LUT R59, R48, 0x3, RZ, 0xc0, !PT ;  /* 0x00000003303b7812 */ /* 0x000fe200078ec0ff */
[----:B------:R-:W-:Y:S01]  /*0550*/  IMAD.SHL.U32 R0, R2, 0x2, RZ ;  /* 0x0000000202007824 */ /* 0x000fe200078e00ff */
[--C-:B------:R-:W-:Y:S01]  /*0560*/  SHF.R.U32.HI R40, RZ, 0x2, R48.reuse ;  /* 0x00000002ff287819 */ /* 0x100fe20000011630 */
[C---:B------:R-:W-:Y:S01]  /*0570*/  IMAD.SHL.U32 R5, R6.reuse, 0x2, RZ ;  /* 0x0000000206057824 */ /* 0x040fe200078e00ff */
[----:B------:R-:W-:Y:S01]  /*0580*/  LOP3.LUT R11, R61, 0x3fe, RZ, 0xc0, !PT ;  /* 0x000003fe3d0b7812 */ /* 0x000fe200078ec0ff */
[----:B------:R-:W-:Y:S01]  /*0590*/  IMAD.HI R9, R6, 0x2, RZ ;  /* 0x0000000206097827 */ /* 0x000fe200078e02ff */
[----:B------:R-:W-:Y:S01]  /*05a0*/  SHF.R.S32.HI R6, RZ, 0x2, R48 ;  /* 0x00000002ff067819 */ /* 0x000fe20000011430 */
[----:B------:R-:W-:Y:S01]  /*05b0*/  UMOV UR4, URZ ;  /* 0x0000003f00047c82 */ /* 0x000fe20008000000 */
[----:B------:R-:W-:Y:S01]  /*05c0*/  IADD3 R39, P2, P3, R5, c[0x0][0x170], R0 ;  /* 0x00005c0005277a10 */ /* 0x000fe20007b5e000 */
[----:B------:R-:W-:Y:S01]  /*05d0*/  IMAD R0, R20, c[0x0][0x1a0], RZ ;  /* 0x0000680014007a24 */ /* 0x000fe200078e02ff */
[----:B------:R-:W-:Y:S01]  /*05e0*/  SGXT R6, R6, 0x1 ;  /* 0x000000010606781a */ /* 0x000fe20000000200 */
[----:B------:R-:W-:Y:S01]  /*05f0*/  IMAD R5, R4, c[0x0][0x1a8], RZ ;  /* 0x00006a0004057a24 */ /* 0x000fe200078e02ff */
[----:B------:R-:W-:Y:S01]  /*0600*/  LOP3.LUT R40, R11, 0x30, R40, 0x78, !PT ;  /* 0x000000300b287812 */ /* 0x000fe200078e7828 */
[----:B------:R-:W-:Y:S01]  /*0610*/  IMAD.HI R2, R2, 0x2, RZ ;  /* 0x0000000202027827 */ /* 0x000fe200078e02ff */
[----:B------:R-:W-:Y:S01]  /*0620*/  SHF.L.U32 R4, R0, 0x1, RZ ;  /* 0x0000000100047819 */ /* 0x000fe200000006ff */
[----:B------:R-:W-:Y:S01]  /*0630*/  UMOV UR5, URZ ;  /* 0x0000003f00057c82 */ /* 0x000fe20008000000 */
[----:B------:R-:W-:Y:S01]  /*0640*/  LOP3.LUT R6, R6, 0x90, RZ, 0xc0, !PT ;  /* 0x0000009006067812 */ /* 0x000fe200078ec0ff */
[----:B------:R-:W-:Y:S01]  /*0650*/  IMAD.SHL.U32 R7, R5, 0x2, RZ ;  /* 0x0000000205077824 */ /* 0x000fe200078e00ff */
[----:B------:R-:W-:Y:S01]  /*0660*/  IADD3.X R9, R9, c[0x0][0x174], R2, P2, P3 ;  /* 0x00005d0009097a10 */ /* 0x000fe200017e6402 */
[----:B------:R-:W-:Y:S01]  /*0670*/  IMAD.HI R0, R0, 0x2, RZ ;  /* 0x0000000200007827 */ /* 0x000fe200078e02ff */
[----:B------:R-:W-:-:S02]  /*0680*/  SHF.R.U32.HI R2, RZ, 0x4, R48 ;  /* 0x00000004ff027819 */ /* 0x000fc40000011630 */
[----:B------:R-:W-:Y:S01]  /*0690*/  IADD3 R37, P0, P1, R7, c[0x0][0x168], R4 ;  /* 0x00005a0007257a10 */ /* 0x000fe2000791e004 */
[----:B------:R-:W-:Y:S01]  /*06a0*/  IMAD.HI R5, R5, 0x2, RZ ;  /* 0x0000000205057827 */ /* 0x000fe200078e02ff */
[----:B------:R-:W-:Y:S02]  /*06b0*/  LOP3.LUT R7, R48, 0x10, RZ, 0xc0, !PT ;  /* 0x0000001030077812 */ /* 0x000fe400078ec0ff */
[----:B------:R-:W-:Y:S01]  /*06c0*/  SGXT.U32 R2, R2, 0x5 ;  /* 0x000000050202781a */ /* 0x000fe20000000000 */
[----:B------:R-:W-:Y:S01]  /*06d0*/  IMAD R6, R59, 0x20, R6 ;  /* 0x000000203b067824 */ /* 0x000fe200078e0206 */
[----:B------:R-:W-:Y:S01]  /*06e0*/  IADD3.X R11, R5, c[0x0][0x16c], R0, P0, P1 ;  /* 0x00005b00050b7a10 */ /* 0x000fe200007e2400 */
[C---:B------:R-:W-:Y:S01]  /*06f0*/  IMAD.SHL.U32 R5, R58.reuse, 0x10, RZ ;  /* 0x000000103a057824 */ /* 0x040fe200078e00ff */
[--C-:B------:R-:W-:Y:S01]  /*0700*/  SHF.R.U32.HI R0, RZ, 0x5, R48.reuse ;  /* 0x00000005ff007819 */ /* 0x100fe20000011630 */
[----:B------:R-:W-:Y:S01]  /*0710*/  IMAD R41, R58, 0x2, R7 ;  /* 0x000000023a297824 */ /* 0x000fe200078e0207 */
[----:B------:R-:W-:Y:S01]  /*0720*/  LOP3.LUT R6, R6, 0x10, R61, 0x78, !PT ;  /* 0x0000001006067812 */ /* 0x000fe200078e783d */
[----:B------:R-:W-:Y:S01]  /*0730*/  IMAD R2, R2, c[0x0][0x1a4], RZ ;  /* 0x0000690002027a24 */ /* 0x000fe200078e02ff */
[----:B------:R-:W-:Y:S01]  /*0740*/  SGXT.U32 R0, R0, 0x4 ;  /* 0x000000040000781a */ /* 0x000fe20000000000 */
[----:B------:R-:W-:Y:S01]  /*0750*/  IMAD.MOV.U32 R36, RZ, RZ, 0x3f800000 ;  /* 0x3f800000ff247424 */ /* 0x000fe200078e00ff */
[----:B------:R-:W-:Y:S01]  /*0760*/  LOP3.LUT R4, R5, 0x1e0, R48, 0x78, !PT ;  /* 0x000001e005047812 */ /* 0x000fe200078e7830 */
[----:B------:R-:W-:Y:S01]  /*0770*/  IMAD R5, R7, 0x10, R6 ;  /* 0x0000001007057824 */ /* 0x000fe200078e0206 */
[--C-:B------:R-:W-:Y:S01]  /*0780*/  SHF.R.U32.HI R10, RZ, 0x2, R48.reuse ;  /* 0x00000002ff0a7819 */ /* 0x100fe20000011630 */
[----:B------:R-:W-:Y:S01]  /*0790*/  IMAD R0, R0, c[0x0][0x1b8], RZ ;  /* 0x00006e0000007a24 */ /* 0x000fe200078e02ff */
[----:B------:R-:W-:Y:S01]  /*07a0*/  SHF.R.S32.HI R7, RZ, 0x6, R48 ;  /* 0x00000006ff077819 */ /* 0x000fe20000011430 */
[----:B------:R-:W-:Y:S01]  /*07b0*/  IMAD.MOV.U32 R44, RZ, RZ, -0x800000 ;  /* 0xff800000ff2c7424 */ /* 0x000fe200078e00ff */
[----:B------:R-:W-:Y:S01]  /*07c0*/  SHF.L.U32 R12, R48, 0x3, RZ ;  /* 0x00000003300c7819 */ /* 0x000fe200000006ff */
[----:B------:R-:W-:Y:S01]  /*07d0*/  IMAD.MOV.U32 R6, RZ, RZ, RZ ;  /* 0x000000ffff067224 */ /* 0x000fe200078e00ff */
[----:B------:R-:W-:Y:S01]  /*07e0*/  SHF.R.U32.HI R8, RZ, 0x1, R21 ;  /* 0x00000001ff087819 */ /* 0x000fe20000011615 */
[----:B------:R-:W-:Y:S01]  /*07f0*/  IMAD.MOV.U32 R45, RZ, RZ, -0x800000 ;  /* 0xff800000ff2d7424 */ /* 0x000fe200078e00ff */
[----:B------:R-:W-:-:S02]  /*0800*/  SGXT.U32 R10, R10, 0x3 ;  /* 0x000000030a0a781a */ /* 0x000fc40000000000 */
[----:B------:R-:W-:Y:S02]  /*0810*/  SGXT R7, R7, 0x1 ;  /* 0x000000010707781a */ /* 0x000fe40000000200 */
[----:B------:R-:W-:Y:S02]  /*0820*/  LOP3.LUT R15, R12, 0x30, RZ, 0xc0, !PT ;  /* 0x000000300c0f7812 */ /* 0x000fe400078ec0ff */
[----:B------:R-:W-:Y:S01]  /*0830*/  LOP3.LUT R4, R4, 0x10, R61, 0x78, !PT ;  /* 0x0000001004047812 */ /* 0x000fe200078e783d */
[----:B------:R-:W-:Y:S01]  /*0840*/  CS2R R12, SRZ ;  /* 0x00000000000c7805 */ /* 0x000fe2000001ff00 */
[----:B------:R-:W-:Y:S02]  /*0850*/  LEA R39, P1, R0, R39, 0x1 ;  /* 0x0000002700277211 */ /* 0x000fe400078208ff */
[----:B------:R-:W-:Y:S01]  /*0860*/  LEA R37, P0, R2, R37, 0x1 ;  /* 0x0000002502257211 */ /* 0x000fe200078008ff */
[----:B------:R-:W-:Y:S01]  /*0870*/  IMAD.U32 R41, R41, 0x100, R4 ;  /* 0x0000010029297824 */ /* 0x000fe200078e0004 */
[----:B------:R-:W-:-:S02]  /*0880*/  LOP3.LUT R3, R3, R8, R10, 0xfe, !PT ;  /* 0x0000000803037212 */ /* 0x000fc400078efe0a */
[----:B------:R-:W-:Y:S02]  /*0890*/  LOP3.LUT R42, R7, 0x90, RZ, 0xc0, !PT ;  /* 0x00000090072a7812 */ /* 0x000fe400078ec0ff */
[----:B------:R-:W-:Y:S02]  /*08a0*/  LEA R16, R58, R15, 0x6 ;  /* 0x0000000f3a107211 */ /* 0x000fe400078e30ff */
[----:B------:R-:W-:Y:S01]  /*08b0*/  LEA.HI.X.SX32 R38, R0, R9, 0x1, P1 ;  /* 0x0000000900267211 */ /* 0x000fe200008f0eff */
[----:B------:R-:W-:Y:S01]  /*08c0*/  IMAD.MOV.U32 R0, RZ, RZ, RZ ;  /* 0x000000ffff007224 */ /* 0x000fe200078e00ff */
[----:B------:R-:W-:Y:S01]  /*08d0*/  LEA.HI.X.SX32 R4, R2, R11, 0x1, P0 ;  /* 0x0000000b02047211 */ /* 0x000fe200000f0eff */
[----:B------:R-:W-:Y:S01]  /*08e0*/  IMAD.MOV.U32 R2, RZ, RZ, 0x3f800000 ;  /* 0x3f800000ff027424 */ /* 0x000fe200078e00ff */
[----:B------:R-:W-:Y:S01]  /*08f0*/  CS2R R8, SRZ ;  /* 0x0000000000087805 */ /* 0x000fe2000001ff00 */
[----:B------:R-:W-:Y:S01]  /*0900*/  CS2R R10, SRZ ;  /* 0x00000000000a7805 */ /* 0x000fe2000001ff00 */
[----:B------:R-:W-:Y:S01]  /*0910*/  CS2R R14, SRZ ;  /* 0x00000000000e7805 */ /* 0x000fe2000001ff00 */
[----:B------:R-:W-:-:S02]  /*0920*/  LOP3.LUT R42, R42, 0x37e, R61, 0x78, !PT ;  /* 0x0000037e2a2a7812 */ /* 0x000fc400078e783d */
[----:B------:R-:W-:Y:S02]  /*0930*/  LOP3.LUT R7, R16, 0x30, R61, 0x78, !PT ;  /* 0x0000003010077812 */ /* 0x000fe400078e783d */
[----:B------:R-:W-:Y:S02]  /*0940*/  LOP3.LUT R46, R3, 0x8, RZ, 0xfc, !PT ;  /* 0x00000008032e7812 */ /* 0x000fe400078efcff */
.L_x_1:
[----:B------:R-:W-:-:S04]  /*0950*/  LEA R16, P0, R6, R37, 0x1 ;  /* 0x0000002506107211 */ /* 0x000fc800078008ff */
[----:B------:R-:W-:-:S05]  /*0960*/  LEA.HI.X.SX32 R17, R6, R4, 0x1, P0 ;  /* 0x0000000406117211 */ /* 0x000fca00000f0eff */
[----:B------:R-:W2:Y:S04]  /*0970*/  LDG.E.U16 R29, [R16.64] ;  /* 0x00000006101d7981 */ /* 0x000ea8000c1e1500 */
[----:B------:R-:W-:Y:S01]  /*0980*/  BAR.SYNC.DEFER_BLOCKING 0x0 ;  /* 0x0000000000007b1d */ /* 0x000fe20000010000 */
[----:B------:R-:W-:-:S04]  /*0990*/  LEA R28, P0, R59, UR4, 0x1 ;  /* 0x000000043b1c7c11 */ /* 0x000fc8000f8008ff */
[C---:B------:R-:W-:Y:S01]  /*09a0*/  IADD3 R30, P1, R28.reuse, 0x9, RZ ;  /* 0x000000091c1e7810 */ /* 0x040fe20007f3e0ff */
[----:B------:R-:W-:Y:S01]  /*09b0*/  IMAD.X R56, RZ, RZ, UR5, P0 ;  /* 0x00000005ff387e24 */ /* 0x000fe200080e06ff */
[----:B------:R-:W-:Y:S02]  /*09c0*/  IADD3 R32, P2, R28, 0x8, RZ ;  /* 0x000000081c207810 */ /* 0x000fe40007f5e0ff */
[CC--:B------:R-:W-:Y:S02]  /*09d0*/  ISETP.GT.U32.AND P5, PT, R30.reuse, R3.reuse, PT ;  /* 0x000000031e00720c */ /* 0x0c0fe40003fa4070 */
[-C--:B------:R-:W-:Y:S01]  /*09e0*/  ISETP.GT.U32.AND P6, PT, R30, R46.reuse, PT ;  /* 0x0000002e1e00720c */ /* 0x080fe20003fc4070 */
[--C-:B------:R-:W-:Y:S01]  /*09f0*/  IMAD.X R30, RZ, RZ, R56.reuse, P1 ;  /* 0x000000ffff1e7224 */ /* 0x100fe200008e0638 */
[C---:B------:R-:W-:Y:S01]  /*0a00*/  ISETP.GT.U32.AND P1, PT, R28.reuse, R3, PT ;  /* 0x000000031c00720c */ /* 0x040fe20003f24070 */
[----:B------:R-:W-:Y:S01]  /*0a10*/  IMAD.X R50, RZ, RZ, R56, P2 ;  /* 0x000000ffff327224 */ /* 0x000fe200010e0638 */
[----:B------:R-:W-:-:S02]  /*0a20*/  ISETP.GT.U32.AND P2, PT, R28, R46, PT ;  /* 0x0000002e1c00720c */ /* 0x000fc40003f44070 */
[----:B------:R-:W-:Y:S02]  /*0a30*/  ISETP.GT.U32.AND.EX P6, PT, R30, RZ, PT, P6 ;  /* 0x000000ff1e00720c */ /* 0x000fe40003fc4160 */
[C---:B------:R-:W-:Y:S02]  /*0a40*/  ISETP.GT.U32.AND.EX P1, PT, R56.reuse, RZ, PT, P1 ;  /* 0x000000ff3800720c */ /* 0x040fe40003f24110 */
[----:B------:R-:W-:Y:S02]  /*0a50*/  ISETP.GT.U32.AND.EX P2, PT, R56, RZ, PT, P2 ;  /* 0x000000ff3800720c */ /* 0x000fe40003f44120 */
[----:B------:R-:W-:Y:S02]  /*0a60*/  ISETP.GT.U32.AND.EX P5, PT, R30, RZ, PT, P5 ;  /* 0x000000ff1e00720c */ /* 0x000fe40003fa4150 */
[----:B------:R-:W-:Y:S02]  /*0a70*/  ISETP.GT.U32.AND P0, PT, R32, R3, PT ;  /* 0x000000032000720c */ /* 0x000fe40003f04070 */
[----:B------:R-:W-:Y:S01]  /*0a80*/  P2R R52, PR, RZ, 0x20 ;  /* 0x00000020ff347803 */ /* 0x000fe20000000000 */
[----:B--2---:R0:W-:Y:S04]  /*0a90*/  STS.U16 [R42+0x2000], R29 ;  /* 0x0020001d2a007388 */ /* 0x0041e80000000400 */
[----:B------:R-:W-:Y:S01]  /*0aa0*/  BAR.SYNC.DEFER_BLOCKING 0x0 ;  /* 0x0000000000007b1d */ /* 0x000fe20000010000 */
[----:B0-----:R-:W-:-:S04]  /*0ab0*/  IADD3 R29, P4, R28, 0x10, RZ ;  /* 0x000000101c1d7810 */ /* 0x001fc80007f9e0ff */
[-C--:B------:R-:W-:Y:S01]  /*0ac0*/  ISETP.GT.U32.AND P3, PT, R29, R3.reuse, PT ;  /* 0x000000031d00720c */ /* 0x080fe20003f64070 */
[----:B------:R-:W-:Y:S01]  /*0ad0*/  IMAD.X R55, RZ, RZ, R56, P4 ;  /* 0x000000ffff377224 */ /* 0x000fe200020e0638 */
[----:B------:R-:W-:-:S04]  /*0ae0*/  ISETP.GE.U32.AND P4, PT, R28, R3, PT ;  /* 0x000000031c00720c */ /* 0x000fc80003f86070 */
[----:B------:R-:W-:-:S04]  /*0af0*/  ISETP.GE.U32.AND.EX P4, PT, R56, RZ, PT, P4 ;  /* 0x000000ff3800720c */ /* 0x000fc80003f86140 */
[----:B------:R-:W-:Y:S01]  /*0b00*/  P2R R57, PR, RZ, 0x10 ;  /* 0x00000010ff397803 */ /* 0x000fe20000000000 */
[----:B------:R-:W-:Y:S04]  /*0b10*/  LDSM.16.MT88.4 R16, [R41] ;  /* 0x000000002910783b */ /* 0x000fe80000004200 */
[----:B------:R-:W0:Y:S02]  /*0b20*/  LDSM.16.M88.4 R24, [R5+0x2000] ;  /* 0x002000000518783b */ /* 0x000e240000000200 */
[C---:B0-----:R-:W-:Y:S08]  /*0b30*/  HMMA.16816.F32.BF16 R20, R16.reuse, R26, RZ ;  /* 0x0000001a1014723c */ /* 0x041ff000000418ff */
[----:B------:R-:W-:Y:S11]  /*0b40*/  HMMA.16816.F32.BF16 R24, R16, R24, RZ ;  /* 0x000000181018723c */ /* 0x000ff600000418ff */
[----:B------:R-:W-:Y:S05]  /*0b50*/  @!UPT UIADD3 URZ, URZ, URZ, URZ ;  /* 0x0000003f3f3ff290 */ /* 0x000fea000fffe03f */
[----:B------:R-:W-:Y:S02]  /*0b60*/  FMUL R23, R23, c[0x0][0x188] ;  /* 0x0000620017177a20 */ /* 0x000fe40000400000 */
[----:B------:R-:W-:-:S03]  /*0b70*/  FMUL R22, R22, c[0x0][0x188] ;  /* 0x0000620016167a20 */ /* 0x000fc60000400000 */
[----:B------:R-:W-:Y:S02]  /*0b80*/  FSEL R43, R23, -INF , !P6 ;  /* 0xff800000172b7808 */ /* 0x000fe40007000000 */
[----:B------:R-:W-:Y:S01]  /*0b90*/  ISETP.GT.U32.AND P6, PT, R29, R46, PT ;  /* 0x0000002e1d00720c */ /* 0x000fe20003fc4070 */
[----:B------:R-:W-:Y:S01]  /*0ba0*/  FMUL R24, R24, c[0x0][0x188] ;  /* 0x0000620018187a20 */ /* 0x000fe20000400000 */
[----:B------:R-:W-:Y:S01]  /*0bb0*/  FSEL R51, R22, -INF , !P1 ;  /* 0xff80000016337808 */ /* 0x000fe20004800000 */
[----:B------:R-:W-:Y:S01]  /*0bc0*/  FMUL R26, R26, c[0x0][0x188] ;  /* 0x000062001a1a7a20 */ /* 0x000fe20000400000 */
[----:B------:R-:W-:Y:S01]  /*0bd0*/  ISETP.GT.U32.AND.EX P6, PT, R55, RZ, PT, P6 ;  /* 0x000000ff3700720c */ /* 0x000fe20003fc4160 */
[----:B------:R-:W-:Y:S01]  /*0be0*/  FMUL R27, R27, c[0x0][0x188] ;  /* 0x000062001b1b7a20 */ /* 0x000fe20000400000 */
[----:B------:R-:W-:Y:S02]  /*0bf0*/  FSEL R24, R24, -INF , !P1 ;  /* 0xff80000018187808 */ /* 0x000fe40004800000 */
[----:B------:R-:W-:-:S02]  /*0c00*/  IADD3 R29, P1, R28, 0x11, RZ ;  /* 0x000000111c1d7810 */ /* 0x000fc40007f3e0ff */
[----:B------:R-:W-:Y:S02]  /*0c10*/  FSEL R26, R26, -INF , !P2 ;  /* 0xff8000001a1a7808 */ /* 0x000fe40005000000 */
[C---:B------:R-:W-:Y:S01]  /*0c20*/  IADD3 R23, P2, R28.reuse, 0x18, RZ ;  /* 0x000000181c177810 */ /* 0x040fe20007f5e0ff */
[----:B------:R-:W-:Y:S01]  /*0c30*/  IMAD.X R53, RZ, RZ, R56, P1 ;  /* 0x000000ffff357224 */ /* 0x000fe200008e0638 */
[C---:B------:R-:W-:Y:S02]  /*0c40*/  ISETP.GE.U32.AND P1, PT, R28.reuse, R46, PT ;  /* 0x0000002e1c00720c */ /* 0x040fe40003f26070 */
[----:B------:R-:W-:Y:S02]  /*0c50*/  IADD3.X R54, RZ, R56, RZ, P2, !PT ;  /* 0x00000038ff367210 */ /* 0x000fe400017fe4ff */
[----:B------:R-:W-:Y:S02]  /*0c60*/  IADD3 R22, P2, R28, 0x19, RZ ;  /* 0x000000191c167810 */ /* 0x000fe40007f5e0ff */
[----:B------:R-:W-:-:S02]  /*0c70*/  ISETP.GE.U32.AND.EX P1, PT, R56, RZ, PT, P1 ;  /* 0x000000ff3800720c */ /* 0x000fc40003f26110 */
[CC--:B------:R-:W-:Y:S01]  /*0c80*/  ISETP.GT.U32.AND P5, PT, R29.reuse, R46.reuse, PT ;  /* 0x0000002e1d00720c */ /* 0x0c0fe20003fa4070 */
[----:B------:R-:W-:Y:S01]  /*0c90*/  IMAD.X R56, RZ, RZ, R56, P2 ;  /* 0x000000ffff387224 */ /* 0x000fe200010e0638 */
[----:B------:R-:W-:Y:S02]  /*0ca0*/  ISETP.GT.U32.AND P2, PT, R29, R3, PT ;  /* 0x000000031d00720c */ /* 0x000fe40003f44070 */
[----:B------:R-:W0:Y:S01]  /*0cb0*/  LDSM.16.M88.4 R28, [R5+0x2200] ;  /* 0x00220000051c783b */ /* 0x000e220000000200 */
[----:B------:R-:W-:Y:S02]  /*0cc0*/  ISETP.GT.U32.AND P4, PT, R23, R46, PT ;  /* 0x0000002e1700720c */ /* 0x000fe40003f84070 */
[----:B------:R-:W-:Y:S02]  /*0cd0*/  ISETP.GT.U32.AND.EX P5, PT, R53, RZ, PT, P5 ;  /* 0x000000ff3500720c */ /* 0x000fe40003fa4150 */
[----:B------:R-:W-:Y:S02]  /*0ce0*/  ISETP.GT.U32.AND.EX P4, PT, R54, RZ, PT, P4 ;  /* 0x000000ff3600720c */ /* 0x000fe40003f84140 */
[----:B------:R-:W-:-:S02]  /*0cf0*/  FSEL R27, R27, -INF , !P1 ;  /* 0xff8000001b1b7808 */ /* 0x000fc40004800000 */
[----:B------:R-:W-:Y:S01]  /*0d00*/  ISETP.GT.U32.AND P1, PT, R23, R3, PT ;  /* 0x000000031700720c */ /* 0x000fe20003f24070 */
[C---:B0-----:R-:W-:Y:S08]  /*0d10*/  HMMA.16816.F32.BF16 R32, R16.reuse, R28, RZ ;  /* 0x0000001c1020723c */ /* 0x041ff000000418ff */
[----:B------:R-:W-:Y:S11]  /*0d20*/  HMMA.16816.F32.BF16 R16, R16, R30, RZ ;  /* 0x0000001e1010723c */ /* 0x000ff600000418ff */
[----:B------:R-:W-:Y:S05]  /*0d30*/  @!UPT UIADD3 URZ, URZ, URZ, URZ ;  /* 0x0000003f3f3ff290 */ /* 0x000fea000fffe03f */
[----:B------:R-:W-:Y:S02]  /*0d40*/  FMUL R28, R34, c[0x0][0x188] ;  /* 0x00006200221c7a20 */ /* 0x000fe40000400000 */
[----:B------:R-:W-:-:S03]  /*0d50*/  FMUL R34, R35, c[0x0][0x188] ;  /* 0x0000620023227a20 */ /* 0x000fc60000400000 */
[----:B------:R-:W-:Y:S02]  /*0d60*/  FSEL R28, R28, -INF , !P6 ;  /* 0xff8000001c1c7808 */ /* 0x000fe40007000000 */
[----:B------:R-:W-:Y:S01]  /*0d70*/  FSEL R34, R34, -INF , !P5 ;  /* 0xff80000022227808 */ /* 0x000fe20006800000 */
[----:B------:R-:W-:Y:S01]  /*0d80*/  FMUL R18, R18, c[0x0][0x188] ;  /* 0x0000620012127a20 */ /* 0x000fe20000400000 */
[----:B------:R-:W-:Y:S01]  /*0d90*/  ISETP.GT.U32.AND P5, PT, R22, R46, PT ;  /* 0x0000002e1600720c */ /* 0x000fe20003fa4070 */
[----:B------:R-:W-:-:S03]  /*0da0*/  FMUL R19, R19, c[0x0][0x188] ;  /* 0x0000620013137a20 */ /* 0x000fc60000400000 */
[----:B------:R-:W-:Y:S02]  /*0db0*/  FSEL R18, R18, -INF , !P4 ;  /* 0xff80000012127808 */ /* 0x000fe40006000000 */
[----:B------:R-:W-:Y:S02]  /*0dc0*/  ISETP.GT.U32.AND P4, PT, R22, R3, PT ;  /* 0x000000031600720c */ /* 0x000fe40003f84070 */
[----:B------:R-:W-:Y:S02]  /*0dd0*/  LEA R22, P6, R0, R39, 0x1 ;  /* 0x0000002700167211 */ /* 0x000fe400078c08ff */
[----:B------:R-:W-:Y:S02]  /*0de0*/  FMNMX R30, R26, R27, !PT ;  /* 0x0000001b1a1e7209 */ /* 0x000fe40007800000 */
[----:B------:R-:W-:Y:S02]  /*0df0*/  LEA.HI.X.SX32 R23, R0, R38, 0x1, P6 ;  /* 0x0000002600177211 */ /* 0x000fe400030f0eff */
[----:B------:R-:W-:-:S02]  /*0e00*/  FMNMX R30, R51, R30, !PT ;  /* 0x0000001e331e7209 */ /* 0x000fc40007800000 */
[----:B------:R-:W-:Y:S01]  /*0e10*/  ISETP.GT.U32.AND.EX P5, PT, R56, RZ, PT, P5 ;  /* 0x000000ff3800720c */ /* 0x000fe20003fa4150 */
[----:B------:R0:W2:Y:S01]  /*0e20*/  LDG.E.U16 R22, [R22.64] ;  /* 0x0000000616167981 */ /* 0x0000a2000c1e1500 */
[----:B------:R-:W-:Y:S02]  /*0e30*/  FMNMX R29, R43, R30, !PT ;  /* 0x0000001e2b1d7209 */ /* 0x000fe40007800000 */
[----:B------:R-:W-:Y:S01]  /*0e40*/  FSEL R19, R19, -INF , !P5 ;  /* 0xff80000013137808 */ /* 0x000fe20006800000 */
[----:B------:R-:W-:Y:S01]  /*0e50*/  FMUL R25, R25, c[0x0][0x188] ;  /* 0x0000620019197a20 */ /* 0x000fe20000400000 */
[----:B------:R-:W-:Y:S02]  /*0e60*/  FMNMX R29, R28, R29, !PT ;  /* 0x0000001d1c1d7209 */ /* 0x000fe40007800000 */
[----:B------:R-:W-:Y:S01]  /*0e70*/  ISETP.GT.U32.AND.EX P0, PT, R50, RZ, PT, P0 ;  /* 0x000000ff3200720c */ /* 0x000fe20003f04100 */
[----:B------:R-:W-:Y:S01]  /*0e80*/  FMUL R32, R32, c[0x0][0x188] ;  /* 0x0000620020207a20 */ /* 0x000fe20000400000 */
[----:B------:R-:W-:Y:S01]  /*0e90*/  FMNMX R29, R34, R29, !PT ;  /* 0x0000001d221d7209 */ /* 0x000fe20007800000 */
[----:B0-----:R-:W-:Y:S01]  /*0ea0*/  FMUL R23, R20, c[0x0][0x188] ;  /* 0x0000620014177a20 */ /* 0x001fe20000400000 */
[----:B------:R-:W-:-:S02]  /*0eb0*/  ISETP.NE.AND P5, PT, R57, RZ, PT ;  /* 0x000000ff3900720c */ /* 0x000fc40003fa5270 */
[----:B------:R-:W-:Y:S01]  /*0ec0*/  ISETP.GT.U32.AND.EX P3, PT, R55, RZ, PT, P3 ;  /* 0x000000ff3700720c */ /* 0x000fe20003f64130 */
[----:B------:R-:W-:Y:S01]  /*0ed0*/  FMUL R31, R33, c[0x0][0x188] ;  /* 0x00006200211f7a20 */ /* 0x000fe20000400000 */
[----:B------:R-:W-:Y:S02]  /*0ee0*/  FMNMX R30, R18, R29, !PT ;  /* 0x0000001d121e7209 */ /* 0x000fe40007800000 */
[----:B------:R-:W-:Y:S01]  /*0ef0*/  ISETP.GT.U32.AND.EX P2, PT, R53, RZ, PT, P2 ;  /* 0x000000ff3500720c */ /* 0x000fe20003f44120 */
[----:B------:R-:W-:Y:S01]  /*0f00*/  FMUL R16, R16, c[0x0][0x188] ;  /* 0x0000620010107a20 */ /* 0x000fe20000400000 */
[----:B------:R-:W-:Y:S02]  /*0f10*/  FMNMX R29, R19, R30, !PT ;  /* 0x0000001e131d7209 */ /* 0x000fe40007800000 */
[----:B------:R-:W-:Y:S01]  /*0f20*/  ISETP.GT.U32.AND.EX P1, PT, R54, RZ, PT, P1 ;  /* 0x000000ff3600720c */ /* 0x000fe20003f24110 */
[----:B------:R-:W-:Y:S01]  /*0f30*/  FMUL R17, R17, c[0x0][0x188] ;  /* 0x0000620011117a20 */ /* 0x000fe20000400000 */
[----:B------:R-:W-:Y:S01]  /*0f40*/  BAR.SYNC.DEFER_BLOCKING 0x0 ;  /* 0x0000000000007b1d */ /* 0x000fe20000010000 */
[----:B------:R-:W-:-:S05]  /*0f50*/  ISETP.NE.AND P6, PT, R52, RZ, PT ;  /* 0x000000ff3400720c */ /* 0x000fca0003fc5270 */
[----:B------:R-:W0:Y:S01]  /*0f60*/  SHFL.BFLY PT, R30, R29, 0x2, 0x1f ;  /* 0x0c401f001d1e7f89 */ /* 0x000e2200000e0000 */
[----:B------:R-:W-:Y:S01]  /*0f70*/  FSEL R20, R25, -INF , !P5 ;  /* 0xff80000019147808 */ /* 0x000fe20006800000 */
[----:B------:R-:W-:Y:S01]  /*0f80*/  FMUL R25, R21, c[0x0][0x188] ;  /* 0x0000620015197a20 */ /* 0x000fe20000400000 */
[----:B------:R-:W-:Y:S02]  /*0f90*/  FSEL R21, R23, -INF , !P0 ;  /* 0xff80000017157808 */ /* 0x000fe40004000000 */
[----:B------:R-:W-:Y:S02]  /*0fa0*/  FMNMX R50, R24, R20, !PT ;  /* 0x0000001418327209 */ /* 0x000fe40007800000 */
[----:B------:R-:W-:Y:S02]  /*0fb0*/  FSEL R23, R25, -INF , !P6 ;  /* 0xff80000019177808 */ /* 0x000fe40007000000 */
[----:B------:R-:W-:Y:S02]  /*0fc0*/  FMNMX R50, R21, R50, !PT ;  /* 0x0000003215327209 */ /* 0x000fe40007800000 */
[----:B------:R-:W-:-:S02]  /*0fd0*/  FSEL R52, R32, -INF , !P3 ;  /* 0xff80000020347808 */ /* 0x000fc40005800000 */
[----:B------:R-:W-:Y:S02]  /*0fe0*/  FSEL R31, R31, -INF , !P2 ;  /* 0xff8000001f1f7808 */ /* 0x000fe40005000000 */
[----:B------:R-:W-:Y:S02]  /*0ff0*/  ISETP.GT.U32.AND.EX P4, PT, R56, RZ, PT, P4 ;  /* 0x000000ff3800720c */ /* 0x000fe40003f84140 */
[----:B0-----:R-:W-:Y:S02]  /*1000*/  FMNMX R30, R29, R30, !PT ;  /* 0x0000001e1d1e7209 */ /* 0x001fe40007800000 */
[----:B------:R-:W-:-:S04]  /*1010*/  FMNMX R29, R23, R50, !PT ;  /* 0x00000032171d7209 */ /* 0x000fc80007800000 */
[----:B------:R-:W-:Y:S01]  /*1020*/  FMNMX R32, R52, R29, !PT ;  /* 0x0000001d34207209 */ /* 0x000fe20007800000 */
[----:B------:R-:W0:Y:S01]  /*1030*/  SHFL.BFLY PT, R25, R30, 0x1, 0x1f ;  /* 0x0c201f001e197f89 */ /* 0x000e2200000e0000 */
[----:B------:R-:W-:Y:S02]  /*1040*/  FSEL R50, R16, -INF , !P1 ;  /* 0xff80000010327808 */ /* 0x000fe40004800000 */
[----:B------:R-:W-:Y:S02]  /*1050*/  FMNMX R29, R31, R32, !PT ;  /* 0x000000201f1d7209 */ /* 0x000fe40007800000 */
[----:B------:R-:W-:Y:S02]  /*1060*/  FSEL R16, R17, -INF , !P4 ;  /* 0xff80000011107808 */ /* 0x000fe40006000000 */
[----:B------:R-:W-:-:S04]  /*1070*/  FMNMX R29, R50, R29, !PT ;  /* 0x0000001d321d7209 */ /* 0x000fc80007800000 */
[----:B------:R-:W-:-:S05]  /*1080*/  FMNMX R32, R16, R29, !PT ;  /* 0x0000001d10207209 */ /* 0x000fca0007800000 */
[----:B------:R-:W1:Y:S01]  /*1090*/  SHFL.BFLY PT, R17, R32, 0x2, 0x1f ;  /* 0x0c401f0020117f89 */ /* 0x000e6200000e0000 */
[----:B0-----:R-:W-:-:S04]  /*10a0*/  FMNMX R54, R30, R25, !PT ;  /* 0x000000191e367209 */ /* 0x001fc80007800000 */
[----:B------:R-:W-:-:S05]  /*10b0*/  FMNMX R29, R54, R45, !PT ;  /* 0x0000002d361d7209 */ /* 0x000fca0007800000 */
[----:B------:R-:W-:-:S04]  /*10c0*/  FADD R26, R26, -R29 ;  /* 0x8000001d1a1a7221 */ /* 0x000fc80000000000 */
[----:B------:R-:W-:Y:S01]  /*10d0*/  FMUL R25, R26, 1.4426950216293334961 ;  /* 0x3fb8aa3b1a197820 */ /* 0x000fe20000400000 */
[----:B-1----:R-:W-:-:S05]  /*10e0*/  FMNMX R26, R32, R17, !PT ;  /* 0x00000011201a7209 */ /* 0x002fca0007800000 */
[----:B------:R-:W0:Y:S01]  /*10f0*/  SHFL.BFLY PT, R33, R26, 0x1, 0x1f ;  /* 0x0c201f001a217f89 */ /* 0x000e2200000e0000 */
[--C-:B------:R-:W-:Y:S02]  /*1100*/  FADD R27, R27, -R29.reuse ;  /* 0x8000001d1b1b7221 */ /* 0x100fe40000000000 */
[--C-:B------:R-:W-:Y:S02]  /*1110*/  FADD R51, R51, -R29.reuse ;  /* 0x8000001d33337221 */ /* 0x100fe40000000000 */
[--C-:B------:R-:W-:Y:S02]  /*1120*/  FADD R43, R43, -R29.reuse ;  /* 0x8000001d2b2b7221 */ /* 0x100fe40000000000 */
[----:B------:R-:W-:Y:S02]  /*1130*/  FADD R28, R28, -R29 ;  /* 0x8000001d1c1c7221 */ /* 0x000fe40000000000 */
[----:B------:R-:W-:Y:S02]  /*1140*/  FMUL R17, R27, 1.4426950216293334961 ;  /* 0x3fb8aa3b1b117820 */ /* 0x000fe40000400000 */
[----:B------:R-:W-:-:S02]  /*1150*/  FMUL R27, R51, 1.4426950216293334961 ;  /* 0x3fb8aa3b331b7820 */ /* 0x000fc40000400000 */
[----:B------:R-:W-:Y:S02]  /*1160*/  FMUL R51, R43, 1.4426950216293334961 ;  /* 0x3fb8aa3b2b337820 */ /* 0x000fe40000400000 */
[----:B------:R-:W-:Y:S02]  /*1170*/  FMUL R43, R28, 1.4426950216293334961 ;  /* 0x3fb8aa3b1c2b7820 */ /* 0x000fe40000400000 */
[--C-:B------:R-:W-:Y:S02]  /*1180*/  FADD R19, R19, -R29.reuse ;  /* 0x8000001d13137221 */ /* 0x100fe40000000000 */
[----:B------:R-:W-:Y:S01]  /*1190*/  FADD R18, R18, -R29 ;  /* 0x8000001d12127221 */ /* 0x000fe20000000000 */
[----:B0-----:R-:W-:-:S04]  /*11a0*/  FMNMX R33, R26, R33, !PT ;  /* 0x000000211a217209 */ /* 0x001fc80007800000 */
[----:B------:R-:W-:Y:S01]  /*11b0*/  FMNMX R28, R33, R44, !PT ;  /* 0x0000002c211c7209 */ /* 0x000fe20007800000 */
[----:B------:R-:W-:Y:S02]  /*11c0*/  FMUL R33, R19, 1.4426950216293334961 ;  /* 0x3fb8aa3b13217820 */ /* 0x000fe40000400000 */
[----:B------:R-:W-:Y:S02]  /*11d0*/  FADD R19, -R29, R45 ;  /* 0x0000002d1d137221 */ /* 0x000fe40000000100 */
[----:B------:R-:W-:Y:S02]  /*11e0*/  FMUL R18, R18, 1.4426950216293334961 ;  /* 0x3fb8aa3b12127820 */ /* 0x000fe40000400000 */
[--C-:B------:R-:W-:Y:S02]  /*11f0*/  FADD R24, R24, -R28.reuse ;  /* 0x8000001c18187221 */ /* 0x100fe40000000000 */
[--C-:B------:R-:W-:Y:S02]  /*1200*/  FADD R20, R20, -R28.reuse ;  /* 0x8000001c14147221 */ /* 0x100fe40000000000 */
[----:B------:R-:W-:-:S02]  /*1210*/  FADD R21, R21, -R28 ;  /* 0x8000001c15157221 */ /* 0x000fc40000000000 */
[----:B------:R-:W-:Y:S01]  /*1220*/  FADD R23, R23, -R28 ;  /* 0x8000001c17177221 */ /* 0x000fe20000000000 */
[----:B------:R0:W-:Y:S01]  /*1230*/  MUFU.EX2 R32, R18 ;  /* 0x0000001200207308 */ /* 0x0001e20000000800 */
[----:B------:R-:W-:Y:S02]  /*1240*/  FMUL R30, R19, 1.4426950216293334961 ;  /* 0x3fb8aa3b131e7820 */ /* 0x000fe40000400000 */
[----:B------:R-:W-:Y:S02]  /*1250*/  FMUL R24, R24, 1.4426950216293334961 ;  /* 0x3fb8aa3b18187820 */ /* 0x000fe40000400000 */
[----:B------:R-:W-:Y:S02]  /*1260*/  FMUL R19, R20, 1.4426950216293334961 ;  /* 0x3fb8aa3b14137820 */ /* 0x000fe40000400000 */
[----:B------:R-:W-:Y:S02]  /*1270*/  FMUL R26, R21, 1.4426950216293334961 ;  /* 0x3fb8aa3b151a7820 */ /* 0x000fe40000400000 */
[----:B0-----:R-:W-:-:S02]  /*1280*/  FMUL R18, R23, 1.4426950216293334961 ;  /* 0x3fb8aa3b17127820 */ /* 0x001fc40000400000 */
[----:B------:R-:W-:Y:S01]  /*1290*/  FADD R34, R34, -R29 ;  /* 0x8000001d22227221 */ /* 0x000fe20000000000 */
[----:B------:R-:W-:Y:S03]  /*12a0*/  MUFU.EX2 R25, R25 ;  /* 0x0000001900197308 */ /* 0x000fe60000000800 */
[----:B------:R-:W-:Y:S02]  /*12b0*/  FMUL R34, R34, 1.4426950216293334961 ;  /* 0x3fb8aa3b22227820 */ /* 0x000fe40000400000 */
[----:B------:R-:W-:-:S03]  /*12c0*/  FADD R52, R52, -R28 ;  /* 0x8000001c34347221 */ /* 0x000fc60000000000 */
[----:B------:R-:W0:Y:S08]  /*12d0*/  MUFU.EX2 R17, R17 ;  /* 0x0000001100117308 */ /* 0x000e300000000800 */
[----:B------:R-:W-:Y:S08]  /*12e0*/  MUFU.EX2 R24, R24 ;  /* 0x0000001800187308 */ /* 0x000ff00000000800 */
[----:B------:R-:W1:Y:S08]  /*12f0*/  MUFU.EX2 R19, R19 ;  /* 0x0000001300137308 */ /* 0x000e700000000800 */
[----:B------:R-:W3:Y:S08]  /*1300*/  MUFU.EX2 R27, R27 ;  /* 0x0000001b001b7308 */ /* 0x000ef00000000800 */
[----:B------:R4:W-:Y:S08]  /*1310*/  MUFU.EX2 R35, R34 ;  /* 0x0000002200237308 */ /* 0x0009f00000000800 */
[----:B------:R-:W5:Y:S01]  /*1320*/  MUFU.EX2 R26, R26 ;  /* 0x0000001a001a7308 */ /* 0x000f620000000800 */
[----:B----4-:R-:W-:-:S02]  /*1330*/  FADD R34, -R28, R44 ;  /* 0x0000002c1c227221 */ /* 0x010fc40000000100 */
[----:B------:R-:W-:Y:S02]  /*1340*/  FMUL R44, R52, 1.4426950216293334961 ;  /* 0x3fb8aa3b342c7820 */ /* 0x000fe40000400000 */
[----:B------:R-:W-:-:S03]  /*1350*/  FMUL R52, R34, 1.4426950216293334961 ;  /* 0x3fb8aa3b22347820 */ /* 0x000fc60000400000 */
[----:B------:R-:W4:Y:S01]  /*1360*/  MUFU.EX2 R51, R51 ;  /* 0x0000003300337308 */ /* 0x000f220000000800 */
[----:B------:R-:W-:-:S07]  /*1370*/  FADD R34, R31, -R28 ;  /* 0x8000001c1f227221 */ /* 0x000fce0000000000 */
[----:B------:R-:W2:Y:S01]  /*1380*/  MUFU.EX2 R18, R18 ;  /* 0x0000001200127308 */ /* 0x000ea20000000800 */
[----:B------:R-:W-:Y:S02]  /*1390*/  FMUL R45, R34, 1.4426950216293334961 ;  /* 0x3fb8aa3b222d7820 */ /* 0x000fe40000400000 */
[----:B------:R-:W-:Y:S02]  /*13a0*/  FADD R34, R50, -R28 ;  /* 0x8000001c32227221 */ /* 0x000fe40000000000 */
[----:B0-----:R-:W-:-:S03]  /*13b0*/  FADD R54, R25, R17 ;  /* 0x0000001119367221 */ /* 0x001fc60000000000 */
[----:B------:R-:W-:Y:S01]  /*13c0*/  MUFU.EX2 R43, R43 ;  /* 0x0000002b002b7308 */ /* 0x000fe20000000800 */
[----:B-1----:R-:W-:Y:S01]  /*13d0*/  FADD R50, R24, R19 ;  /* 0x0000001318327221 */ /* 0x002fe20000000000 */
[----:B------:R-:W-:-:S06]  /*13e0*/  F2FP.BF16.PACK_AB R24, R19, R24 ;  /* 0x000000181318723e */ /* 0x000fcc00000010ff */
[----:B------:R-:W0:Y:S01]  /*13f0*/  MUFU.EX2 R30, R30 ;  /* 0x0000001e001e7308 */ /* 0x000e220000000800 */
[----:B---3--:R-:W-:-:S07]  /*1400*/  FADD R54, R27, R54 ;  /* 0x000000361b367221 */ /* 0x008fce0000000000 */
[----:B------:R-:W-:Y:S01]  /*1410*/  MUFU.EX2 R44, R44 ;  /* 0x0000002c002c7308 */ /* 0x000fe20000000800 */
[----:B-----5:R-:W-:-:S07]  /*1420*/  FADD R19, R26, R50 ;  /* 0x000000321a137221 */ /* 0x020fce0000000000 */
[----:B------:R-:W1:Y:S01]  /*1430*/  MUFU.EX2 R31, R52 ;  /* 0x00000034001f7308 */ /* 0x000e620000000800 */
[----:B--2---:R-:W-:Y:S04]  /*1440*/  STS.U16 [R40+0x2000], R22 ;  /* 0x0020001628007388 */ /* 0x004fe80000000400 */
[----:B------:R-:W-:Y:S06]  /*1450*/  BAR.SYNC.DEFER_BLOCKING 0x0 ;  /* 0x0000000000007b1d */ /* 0x000fec0000010000 */
[----:B------:R-:W2:Y:S01]  /*1460*/  LDSM.16.M88.4 R20, [R7+0x2000] ;  /* 0x002000000714783b */ /* 0x000ea20000000200 */
[----:B------:R-:W-:Y:S01]  /*1470*/  F2FP.BF16.PACK_AB R25, R17, R25 ;  /* 0x000000191119723e */ /* 0x000fe200000010ff */
[----:B----4-:R-:W-:-:S02]  /*1480*/  FADD R17, R51, R54 ;  /* 0x0000003633117221 */ /* 0x010fc40000000000 */
[----:B------:R-:W-:Y:S02]  /*1490*/  FADD R16, R16, -R28 ;  /* 0x8000001c10107221 */ /* 0x000fe40000000000 */
[----:B------:R-:W-:Y:S02]  /*14a0*/  FADD R19, R18, R19 ;  /* 0x0000001312137221 */ /* 0x000fe40000000000 */
[----:B------:R-:W-:Y:S01]  /*14b0*/  FMUL R34, R34, 1.4426950216293334961 ;  /* 0x3fb8aa3b22227820 */ /* 0x000fe20000400000 */
[----:B------:R-:W-:Y:S01]  /*14c0*/  F2FP.BF16.PACK_AB R27, R51, R27 ;  /* 0x0000001b331b723e */ /* 0x000fe200000010ff */
[----:B------:R-:W3:Y:S01]  /*14d0*/  MUFU.EX2 R45, R45 ;  /* 0x0000002d002d7308 */ /* 0x000ee20000000800 */
[----:B0-----:R-:W-:Y:S01]  /*14e0*/  FMUL R10, R30, R10 ;  /* 0x0000000a1e0a7220 */ /* 0x001fe20000400000 */
[----:B------:R-:W-:Y:S01]  /*14f0*/  F2FP.BF16.PACK_AB R26, R18, R26 ;  /* 0x0000001a121a723e */ /* 0x000fe200000010ff */
[----:B------:R-:W-:Y:S02]  /*1500*/  FMUL R11, R30, R11 ;  /* 0x0000000b1e0b7220 */ /* 0x000fe40000400000 */
[----:B-1----:R-:W-:-:S02]  /*1510*/  FMUL R8, R31, R8 ;  /* 0x000000081f087220 */ /* 0x002fc40000400000 */
[----:B------:R-:W-:Y:S02]  /*1520*/  FMUL R9, R31, R9 ;  /* 0x000000091f097220 */ /* 0x000fe40000400000 */
[----:B------:R-:W-:Y:S02]  /*1530*/  FMUL R52, R16, 1.4426950216293334961 ;  /* 0x3fb8aa3b10347820 */ /* 0x000fe40000400000 */
[----:B------:R-:W-:Y:S02]  /*1540*/  FADD R54, R43, R17 ;  /* 0x000000112b367221 */ /* 0x000fe40000000000 */
[----:B------:R-:W-:Y:S02]  /*1550*/  FADD R50, R44, R19 ;  /* 0x000000132c327221 */ /* 0x000fe40000000000 */
[----:B------:R-:W0:Y:S01]  /*1560*/  LDSM.16.M88.4 R16, [R7+0x2200] ;  /* 0x002200000710783b */ /* 0x000e220000000200 */
[----:B------:R-:W1:Y:S08]  /*1570*/  MUFU.EX2 R34, R34 ;  /* 0x0000002200227308 */ /* 0x000e700000000800 */
[----:B------:R-:W4:Y:S01]  /*1580*/  MUFU.EX2 R33, R33 ;  /* 0x0000002100217308 */ /* 0x000f220000000800 */
[----:B--2---:R-:W-:Y:S07]  /*1590*/  HMMA.16816.F32.BF16 R8, R24, R20, R8 ;  /* 0x000000141808723c */ /* 0x004fee0000041808 */
[----:B------:R-:W2:Y:S01]  /*15a0*/  MUFU.EX2 R20, R52 ;  /* 0x0000003400147308 */ /* 0x000ea20000000800 */
[----:B------:R-:W-:-:S02]  /*15b0*/  FADD R51, R35, R54 ;  /* 0x0000003623337221 */ /* 0x000fc40000000000 */
[----:B---3--:R-:W-:Y:S02]  /*15c0*/  FADD R21, R45, R50 ;  /* 0x000000322d157221 */ /* 0x008fe40000000000 */
[----:B------:R-:W-:Y:S02]  /*15d0*/  FADD R50, R32, R51 ;  /* 0x0000003320327221 */ /* 0x000fe40000000000 */
[----:B-1----:R-:W-:Y:S02]  /*15e0*/  FADD R51, R34, R21 ;  /* 0x0000001522337221 */ /* 0x002fe40000000000 */
[----:B----4-:R-:W-:Y:S02]  /*15f0*/  FADD R21, R33, R50 ;  /* 0x0000003221157221 */ /* 0x010fe40000000000 */
[----:B--2---:R-:W-:-:S03]  /*1600*/  FADD R50, R20, R51 ;  /* 0x0000003314327221 */ /* 0x004fc60000000000 */
[----:B------:R-:W1:Y:S04]  /*1610*/  SHFL.BFLY PT, R51, R21, 0x2, 0x1f ;  /* 0x0c401f0015337f89 */ /* 0x000e6800000e0000 */
[----:B------:R-:W2:Y:S01]  /*1620*/  SHFL.BFLY PT, R52, R50, 0x2, 0x1f ;  /* 0x0c401f0032347f89 */ /* 0x000ea200000e0000 */
[C---:B------:R-:W-:Y:S02]  /*1630*/  FMUL R14, R30.reuse, R14 ;  /* 0x0000000e1e0e7220 */ /* 0x040fe40000400000 */
[----:B------:R-:W-:Y:S02]  /*1640*/  FMUL R15, R30, R15 ;  /* 0x0000000f1e0f7220 */ /* 0x000fe40000400000 */
[C---:B------:R-:W-:Y:S02]  /*1650*/  FMUL R12, R31.reuse, R12 ;  /* 0x0000000c1f0c7220 */ /* 0x040fe40000400000 */
[----:B------:R-:W-:-:S07]  /*1660*/  FMUL R13, R31, R13 ;  /* 0x0000000d1f0d7220 */ /* 0x000fce0000400000 */
[----:B0-----:R-:W-:Y:S01]  /*1670*/  HMMA.16816.F32.BF16 R12, R24, R16, R12 ;  /* 0x00000010180c723c */ /* 0x001fe2000004180c */
[----:B------:R-:W-:Y:S01]  /*1680*/  UIADD3 UR4, UP0, UR4, 0x20, URZ ;  /* 0x0000002004047890 */ /* 0x000fe2000ff1e03f */
[----:B-1----:R-:W-:Y:S02]  /*1690*/  FADD R51, R21, R51 ;  /* 0x0000003315337221 */ /* 0x002fe40000000000 */
[----:B--2---:R-:W-:-:S03]  /*16a0*/  FADD R52, R50, R52 ;  /* 0x0000003432347221 */ /* 0x004fc60000000000 */
[----:B------:R-:W-:Y:S01]  /*16b0*/  F2FP.BF16.PACK_AB R24, R45, R44 ;  /* 0x0000002c2d18723e */ /* 0x000fe200000010ff */
[----:B------:R-:W0:Y:S01]  /*16c0*/  SHFL.BFLY PT, R16, R51, 0x1, 0x1f ;  /* 0x0c201f0033107f89 */ /* 0x000e2200000e0000 */
[----:B------:R-:W-:Y:S02]  /*16d0*/  F2FP.BF16.PACK_AB R25, R35, R43 ;  /* 0x0000002b2319723e */ /* 0x000fe400000010ff */
[----:B------:R-:W-:Y:S01]  /*16e0*/  F2FP.BF16.PACK_AB R26, R20, R34 ;  /* 0x00000022141a723e */ /* 0x000fe200000010ff */
[----:B------:R-:W1:Y:S01]  /*16f0*/  SHFL.BFLY PT, R17, R52, 0x1, 0x1f ;  /* 0x0c201f0034117f89 */ /* 0x000e6200000e0000 */
[----:B------:R-:W-:Y:S01]  /*1700*/  F2FP.BF16.PACK_AB R27, R33, R32 ;  /* 0x00000020211b723e */ /* 0x000fe200000010ff */
[----:B------:R-:W-:Y:S01]  /*1710*/  UIADD3.X UR5, URZ, UR5, URZ, UP0, !UPT ;  /* 0x000000053f057290 */ /* 0x000fe200087fe43f */
[----:B------:R-:W-:-:S09]  /*1720*/  ISETP.LE.U32.AND P0, PT, R49, UR4, PT ;  /* 0x0000000431007c0c */ /* 0x000fd2000bf03070 */
[----:B------:R-:W-:Y:S07]  /*1730*/  HMMA.16816.F32.BF16 R12, R24, R18, R12 ;  /* 0x00000012180c723c */ /* 0x000fee000004180c */
[----:B------:R-:W-:-:S05]  /*1740*/  IMAD.U32 R18, RZ, RZ, UR5 ;  /* 0x00000005ff127e24 */ /* 0x000fca000f8e00ff */
[----:B------:R-:W-:Y:S01]  /*1750*/  ISETP.GE.U32.AND.EX P0, PT, R18, RZ, PT, P0 ;  /* 0x000000ff1200720c */ /* 0x000fe20003f06100 */
[----:B------:R-:W-:Y:S01]  /*1760*/  IMAD.MOV.U32 R21, RZ, RZ, 0x20 ;  /* 0x00000020ff157424 */ /* 0x000fe200078e00ff */
[----:B------:R-:W-:Y:S01]  /*1770*/  HMMA.16816.F32.BF16 R8, R24, R22, R8 ;  /* 0x000000161808723c */ /* 0x000fe20000041808 */
[----:B0-----:R-:W-:Y:S02]  /*1780*/  FADD R19, R51, R16 ;  /* 0x0000001033137221 */ /* 0x001fe40000000000 */
[----:B-1----:R-:W-:Y:S02]  /*1790*/  FADD R17, R52, R17 ;  /* 0x0000001134117221 */ /* 0x002fe40000000000 */
[C---:B------:R-:W-:Y:S02]  /*17a0*/  IMAD R0, R21.reuse, c[0x0][0x1b4], R0 ;  /* 0x00006d0015007a24 */ /* 0x040fe400078e0200 */
[----:B------:R-:W-:Y:S02]  /*17b0*/  IMAD R6, R21, c[0x0][0x1a4], R6 ;  /* 0x0000690015067a24 */ /* 0x000fe400078e0206 */
[----:B------:R-:W-:-:S02]  /*17c0*/  FFMA R2, R30, R2, R19 ;  /* 0x000000021e027223 */ /* 0x000fc40000000013 */
[----:B------:R-:W-:Y:S02]  /*17d0*/  FFMA R36, R31, R36, R17 ;  /* 0x000000241f247223 */ /* 0x000fe40000000011 */
[----:B------:R-:W-:Y:S02]  /*17e0*/  IMAD.MOV.U32 R44, RZ, RZ, R28 ;  /* 0x000000ffff2c7224 */ /* 0x000fe400078e001c */
[----:B------:R-:W-:Y:S01]  /*17f0*/  IMAD.MOV.U32 R45, RZ, RZ, R29 ;  /* 0x000000ffff2d7224 */ /* 0x000fe200078e001d */
[----:B------:R-:W-:Y:S05]  /*1800*/  @!P0 BRA `(.L_x_1) ;  /* 0xfffff14000008947 */ /* 0x000fea000383ffff */
.L_x_0:
[----:B------:R-:W-:-:S01]  /*1810*/  NOP ;  /* 0x0000000000007918 */ /* 0x000fc20000000000 */
[----:B------:R-:W0:Y:S01]  /*1820*/  S2R R34, SR_CTAID.Y ;  /* 0x0000000000227919 */ /* 0x000e220000002600 */
[----:B------:R-:W-:Y:S01]  /*1830*/  LOP3.LUT R0, R61, 0x380, RZ, 0xc0, !PT ;  /* 0x000003803d007812 */ /* 0x000fe200078ec0ff */
[----:B--2---:R-:W-:Y:S01]  /*1840*/  IMAD.MOV.U32 R17, RZ, RZ, R9 ;  /* 0x000000ffff117224 */ /* 0x004fe200078e0009 */
[----:B------:R-:W-:Y:S01]  /*1850*/  LOP3.LUT R3, R48, 0x1f, RZ, 0xc0, !PT ;  /* 0x0000001f30037812 */ /* 0x000fe200078ec0ff */
[----:B------:R-:W-:Y:S01]  /*1860*/  IMAD.MOV.U32 R27, RZ, RZ, R2 ;  /* 0x000000ffff1b7224 */ /* 0x000fe200078e0002 */
[----:B------:R-:W-:Y:S01]  /*1870*/  SHF.R.S32.HI R9, RZ, 0x5, R48 ;  /* 0x00000005ff097819 */ /* 0x000fe20000011430 */
[C---:B------:R-:W-:Y:S01]  /*1880*/  FMUL R2, R36.reuse, 8388608 ;  /* 0x4b00000024027820 */ /* 0x040fe20000400000 */
[----:B------:R-:W-:Y:S01]  /*1890*/  FSETP.GEU.AND P4, PT, R36, 1.175494350822287508e-38, PT ;  /* 0x008000002400780b */ /* 0x000fe20003f8e000 */
[----:B------:R-:W-:Y:S01]  /*18a0*/  IMAD R0, R3, 0x4, R0 ;  /* 0x0000000403007824 */ /* 0x000fe200078e0200 */
[----:B------:R-:W-:Y:S01]  /*18b0*/  SGXT R9, R9, 0x1 ;  /* 0x000000010909781a */ /* 0x000fe20000000200 */
[----:B------:R-:W-:Y:S01]  /*18c0*/  IMAD R6, R47, c[0x0][0x1c4], RZ ;  /* 0x000071002f067a24 */ /* 0x000fe200078e02ff */
[----:B------:R-:W-:Y:S01]  /*18d0*/  FSEL R2, R2, R36, !P4 ;  /* 0x0000002402027208 */ /* 0x000fe20006000000 */
[----:B------:R-:W-:Y:S01]  /*18e0*/  IMAD.MOV.U32 R18, RZ, RZ, R13 ;  /* 0x000000ffff127224 */ /* 0x000fe200078e000d */
[----:B------:R-:W-:Y:S01]  /*18f0*/  LOP3.LUT R9, R0, 0x1008, R9, 0x78, !PT ;  /* 0x0000100800097812 */ /* 0x000fe200078e7809 */
[C---:B------:R-:W-:Y:S01]  /*1900*/  FMUL R0, R27.reuse, 8388608 ;  /* 0x4b0000001b007820 */ /* 0x040fe20000400000 */
[----:B------:R-:W-:Y:S01]  /*1910*/  IADD3 R3, R2, -0x3f3504f3, RZ ;  /* 0xc0cafb0d02037810 */ /* 0x000fe20007ffe0ff */
[C---:B------:R-:W-:Y:S01]  /*1920*/  IMAD.SHL.U32 R20, R6.reuse, 0x2, RZ ;  /* 0x0000000206147824 */ /* 0x040fe200078e00ff */
[----:B------:R-:W-:Y:S01]  /*1930*/  FSETP.GEU.AND P3, PT, R27, 1.175494350822287508e-38, PT ;  /* 0x008000001b00780b */ /* 0x000fe20003f6e000 */
[----:B------:R-:W-:Y:S01]  /*1940*/  IMAD.HI R6, R6, 0x2, RZ ;  /* 0x0000000206067827 */ /* 0x000fe200078e02ff */
[----:B------:R-:W-:Y:S01]  /*1950*/  MOV R16, R8 ;  /* 0x0000000800107202 */ /* 0x000fe20000000f00 */
[----:B------:R-:W-:Y:S01]  /*1960*/  BAR.SYNC.DEFER_BLOCKING 0x0 ;  /* 0x0000000000007b1d */ /* 0x000fe20000010000 */
[----:B------:R-:W-:Y:S01]  /*1970*/  LOP3.LUT R19, R3, 0xff800000, RZ, 0xc0, !PT ;  /* 0xff80000003137812 */ /* 0x000fe200078ec0ff */
[----:B------:R-:W-:Y:S01]  /*1980*/  IMAD.MOV.U32 R8, RZ, RZ, R11 ;  /* 0x000000ffff087224 */ /* 0x000fe200078e000b */
[----:B------:R-:W-:Y:S01]  /*1990*/  LOP3.LUT R11, R48, 0x18, RZ, 0xc0, !PT ;  /* 0x00000018300b7812 */ /* 0x000fe200078ec0ff */
[----:B0-----:R-:W-:Y:S01]  /*19a0*/  IMAD R4, R34, c[0x0][0x1c0], RZ ;  /* 0x0000700022047a24 */ /* 0x001fe200078e02ff */
[----:B------:R-:W-:Y:S01]  /*19b0*/  FSEL R0, R0, R27, !P3 ;  /* 0x0000001b00007208 */ /* 0x000fe20005800000 */
[----:B------:R-:W-:Y:S01]  /*19c0*/  IMAD.MOV.U32 R26, RZ, RZ, 0x3dc6b27f ;  /* 0x3dc6b27fff1a7424 */ /* 0x000fe200078e00ff */
[----:B------:R-:W-:Y:S01]  /*19d0*/  LOP3.LUT R21, R48, 0x1e0, RZ, 0xc0, !PT ;  /* 0x000001e030157812 */ /* 0x000fe200078ec0ff */
[----:B------:R-:W-:Y:S01]  /*19e0*/  IMAD R7, R11, 0x10, R58 ;  /* 0x000000100b077824 */ /* 0x000fe200078e023a */
[----:B------:R-:W-:Y:S01]  /*19f0*/  SHF.L.U32 R5, R4, 0x1, RZ ;  /* 0x0000000104057819 */ /* 0x000fe200000006ff */
[----:B------:R-:W-:Y:S01]  /*1a00*/  IMAD R60, R60, c[0x0][0x1c8], RZ ;  /* 0x000072003c3c7a24 */ /* 0x000fe200078e02ff */
[----:B------:R-:W-:Y:S01]  /*1a10*/  IADD3 R13, R0, -0x3f3504f3, RZ ;  /* 0xc0cafb0d000d7810 */ /* 0x000fe20007ffe0ff */
[----:B------:R-:W-:Y:S01]  /*1a20*/  IMAD R22, R7, 0x4, R21 ;  /* 0x0000000407167824 */ /* 0x000fe200078e0215 */
[----:B------:R-:W-:Y:S01]  /*1a30*/  IADD3 R3, P5, P6, R20, c[0x0][0x178], R5 ;  /* 0x00005e0014037a10 */ /* 0x000fe20007ebe005 */
[----:B------:R-:W-:Y:S01]  /*1a40*/  IMAD.HI R5, R4, 0x2, RZ ;  /* 0x0000000204057827 */ /* 0x000fe200078e02ff */
[----:B------:R-:W-:Y:S01]  /*1a50*/  FSETP.GT.AND P2, PT, |R36|, 8.50705917302346158658e+37, PT ;  /* 0x7e8000002400780b */ /* 0x000fe20003f44200 */
[----:B------:R0:W1:Y:S01]  /*1a60*/  I2F R7, R19 ;  /* 0x0000001300077306 */ /* 0x0000620000201400 */
[----:B------:R-:W-:Y:S01]  /*1a70*/  LOP3.LUT R13, R13, 0xff800000, RZ, 0xc0, !PT ;  /* 0xff8000000d0d7812 */ /* 0x000fe200078ec0ff */
[----:B------:R-:W-:Y:S01]  /*1a80*/  IMAD.SHL.U32 R20, R48, 0x4, RZ ;  /* 0x0000000430147824 */ /* 0x000fe200078e00ff */
[----:B------:R-:W-:-:S02]  /*1a90*/  IADD3.X R5, R6, c[0x0][0x17c], R5, P5, P6 ;  /* 0x00005f0006057a10 */ /* 0x000fc40002fec405 */
[----:B------:R-:W-:Y:S01]  /*1aa0*/  FSEL R6, RZ, -23, P4 ;  /* 0xc1b80000ff067808 */ /* 0x000fe20002000000 */
[----:B------:R-:W-:Y:S01]  /*1ab0*/  IMAD.IADD R24, R0, 0x1, -R13 ;  /* 0x0000000100187824 */ /* 0x000fe200078e0a0d */
[----:B------:R-:W-:Y:S01]  /*1ac0*/  FSETP.GT.AND P4, PT, |R27|, 8.50705917302346158658e+37, PT ;  /* 0x7e8000001b00780b */ /* 0x000fe20003f84200 */
[----:B------:R-:W2:Y:S01]  /*1ad0*/  I2F R21, R13 ;  /* 0x0000000d00157306 */ /* 0x000ea20000201400 */
[----:B------:R-:W-:Y:S01]  /*1ae0*/  FSETP.GEU.AND P1, PT, |R36|, 1.175494350822287508e-38, PT ;  /* 0x008000002400780b */ /* 0x000fe20003f2e200 */
[----:B0-----:R-:W-:Y:S01]  /*1af0*/  IMAD.IADD R19, R2, 0x1, -R19 ;  /* 0x0000000102137824 */ /* 0x001fe200078e0a13 */
[----:B------:R-:W-:Y:S01]  /*1b00*/  LOP3.LUT R23, R20, 0x3c0, RZ, 0xc0, !PT ;  /* 0x000003c014177812 */ /* 0x000fe200078ec0ff */
[----:B------:R-:W-:Y:S01]  /*1b10*/  @P2 FMUL R36, R36, 0.25 ;  /* 0x3e80000024242820 */ /* 0x000fe20000400000 */
[----:B------:R-:W-:Y:S01]  /*1b20*/  FSEL R20, RZ, -23, P3 ;  /* 0xc1b80000ff147808 */ /* 0x000fe20001800000 */
[----:B------:R-:W-:Y:S01]  /*1b30*/  FADD R19, R19, -1 ;  /* 0xbf80000013137421 */ /* 0x000fe20000000000 */
[----:B------:R-:W-:Y:S01]  /*1b40*/  FSETP.GEU.AND P3, PT, |R27|, 1.175494350822287508e-38, PT ;  /* 0x008000001b00780b */ /* 0x000fe20003f6e200 */
[----:B------:R-:W-:Y:S01]  /*1b50*/  IMAD R23, R58, 0x8, R23 ;  /* 0x000000083a177824 */ /* 0x000fe200078e0217 */
[----:B------:R-:W-:Y:S01]  /*1b60*/  LOP3.LUT P0, RZ, R48, 0x100, RZ, 0xc0, !PT ;  /* 0x0000010030ff7812 */ /* 0x000fe2000780c0ff */
[----:B-1----:R-:W-:Y:S01]  /*1b70*/  FFMA.FTZ R6, R7, 1.1920928955078125e-07, R6 ;  /* 0x3400000007067823 */ /* 0x002fe20000010006 */
[----:B------:R-:W-:Y:S01]  /*1b80*/  SHF.R.U32.HI R48, RZ, 0x1, R48 ;  /* 0x00000001ff307819 */ /* 0x000fe20000011630 */
[----:B------:R-:W-:Y:S01]  /*1b90*/  @P4 FMUL R27, R27, 0.25 ;  /* 0x3e8000001b1b4820 */ /* 0x000fe20000400000 */
[----:B------:R-:W-:Y:S01]  /*1ba0*/  SHF.R.U32.HI R11, RZ, 0x1, R11 ;  /* 0x00000001ff0b7819 */ /* 0x000fe2000001160b */
[----:B------:R-:W-:Y:S01]  /*1bb0*/  @!P1 FMUL R36, R36, 16777216 ;  /* 0x4b80000024249820 */ /* 0x000fe20000400000 */
[----:B------:R-:W-:Y:S01]  /*1bc0*/  LOP3.LUT R4, R48, 0x4, RZ, 0xc0, !PT ;  /* 0x0000000430047812 */ /* 0x000fe200078ec0ff */
[----:B--2---:R-:W-:Y:S01]  /*1bd0*/  FFMA.FTZ R7, R21, 1.1920928955078125e-07, R20 ;  /* 0x3400000015077823 */ /* 0x004fe20000010014 */
[----:B------:R-:W-:Y:S01]  /*1be0*/  LEA R11, R22, R11, 0x2 ;  /* 0x0000000b160b7211 */ /* 0x000fe200078e10ff */
[----:B------:R-:W-:Y:S01]  /*1bf0*/  FFMA.FTZ R20, R19, R26, -0.16845393180847167969 ;  /* 0xbe2c7f3013147423 */ /* 0x000fe2000001001a */
[----:B------:R-:W-:Y:S01]  /*1c00*/  LOP3.LUT R22, R9, 0x4, RZ, 0x3c, !PT ;  /* 0x0000000409167812 */ /* 0x000fe200078e3cff */
[----:B------:R-:W-:Y:S01]  /*1c10*/  @!P3 FMUL R27, R27, 16777216 ;  /* 0x4b8000001b1bb820 */ /* 0x000fe20000400000 */
[----:B------:R-:W-:Y:S01]  /*1c20*/  LOP3.LUT R61, R61, 0x3f8, RZ, 0xc0, !PT ;  /* 0x000003f83d3d7812 */ /* 0x000fe200078ec0ff */
[----:B------:R-:W-:-:S02]  /*1c30*/  IMAD.IADD R4, R4, 0x1, R23 ;  /* 0x0000000104047824 */ /* 0x000fc400078e0217 */
[----:B------:R-:W0:Y:S01]  /*1c40*/  MUFU.RCP R23, R36 ;  /* 0x0000002400177308 */ /* 0x000e220000001000 */
[----:B------:R-:W-:Y:S02]  /*1c50*/  @P2 FMUL R18, R18, 0.25 ;  /* 0x3e80000012122820 */ /* 0x000fe40000400000 */
[----:B------:R-:W-:Y:S02]  /*1c60*/  @P2 FMUL R12, R12, 0.25 ;  /* 0x3e8000000c0c2820 */ /* 0x000fe40000400000 */
[----:B------:R-:W-:Y:S02]  /*1c70*/  @P2 FMUL R17, R17, 0.25 ;  /* 0x3e80000011112820 */ /* 0x000fe40000400000 */
[----:B------:R-:W-:Y:S01]  /*1c80*/  @P2 FMUL R16, R16, 0.25 ;  /* 0x3e80000010102820 */ /* 0x000fe20000400000 */
[----:B------:R-:W1:Y:S01]  /*1c90*/  MUFU.RCP R21, R27 ;  /* 0x0000001b00157308 */ /* 0x000e620000001000 */
[----:B------:R-:W-:Y:S01]  /*1ca0*/  FFMA.FTZ R20, R19, R20, 0.1716887056827545166 ;  /* 0x3e2fcf2a13147423 */ /* 0x000fe20000010014 */
[----:B------:R-:W-:Y:S01]  /*1cb0*/  ISETP.GE.U32.AND P2, PT, R2, 0x7f800000, PT ;  /* 0x7f8000000200780c */ /* 0x000fe20003f46070 */
[----:B------:R-:W-:-:S02]  /*1cc0*/  @P4 FMUL R15, R15, 0.25 ;  /* 0x3e8000000f0f4820 */ /* 0x000fc40000400000 */
[----:B------:R-:W-:Y:S02]  /*1cd0*/  @P4 FMUL R14, R14, 0.25 ;  /* 0x3e8000000e0e4820 */ /* 0x000fe40000400000 */
[----:B------:R-:W-:Y:S02]  /*1ce0*/  @P4 FMUL R8, R8, 0.25 ;  /* 0x3e80000008084820 */ /* 0x000fe40000400000 */
[----:B------:R-:W-:Y:S02]  /*1cf0*/  @P4 FMUL R10, R10, 0.25 ;  /* 0x3e8000000a0a4820 */ /* 0x000fe40000400000 */
[----:B------:R-:W-:Y:S02]  /*1d00*/  @!P1 FMUL R18, R18, 16777216 ;  /* 0x4b80000012129820 */ /* 0x000fe40000400000 */
[----:B------:R-:W-:Y:S02]  /*1d10*/  @!P1 FMUL R12, R12, 16777216 ;  /* 0x4b8000000c0c9820 */ /* 0x000fe40000400000 */
[----:B------:R-:W-:-:S02]  /*1d20*/  @!P1 FMUL R17, R17, 16777216 ;  /* 0x4b80000011119820 */ /* 0x000fc40000400000 */
[----:B------:R-:W-:Y:S01]  /*1d30*/  @!P1 FMUL R16, R16, 16777216 ;  /* 0x4b80000010109820 */ /* 0x000fe20000400000 */
[----:B------:R-:W-:Y:S01]  /*1d40*/  ISETP.GE.U32.AND P1, PT, R0, 0x7f800000, PT ;  /* 0x7f8000000000780c */ /* 0x000fe20003f26070 */
[----:B------:R-:W-:Y:S02]  /*1d50*/  FFMA.FTZ R20, R19, R20, -0.17900948226451873779 ;  /* 0xbe374e4313147423 */ /* 0x000fe40000010014 */
[----:B------:R-:W-:Y:S02]  /*1d60*/  @!P3 FMUL R15, R15, 16777216 ;  /* 0x4b8000000f0fb820 */ /* 0x000fe40000400000 */
[----:B------:R-:W-:Y:S02]  /*1d70*/  @!P3 FMUL R14, R14, 16777216 ;  /* 0x4b8000000e0eb820 */ /* 0x000fe40000400000 */
[----:B------:R-:W-:Y:S02]  /*1d80*/  @!P3 FMUL R8, R8, 16777216 ;  /* 0x4b8000000808b820 */ /* 0x000fe40000400000 */
[----:B------:R-:W-:-:S02]  /*1d90*/  @!P3 FMUL R10, R10, 16777216 ;  /* 0x4b8000000a0ab820 */ /* 0x000fc40000400000 */
[C---:B0-----:R-:W-:Y:S02]  /*1da0*/  FMUL R18, R23.reuse, R18 ;  /* 0x0000001217127220 */ /* 0x041fe40000400000 */
[C---:B------:R-:W-:Y:S02]  /*1db0*/  FMUL R12, R23.reuse, R12 ;  /* 0x0000000c170c7220 */ /* 0x040fe40000400000 */
[C---:B------:R-:W-:Y:S02]  /*1dc0*/  FMUL R25, R23.reuse, R17 ;  /* 0x0000001117197220 */ /* 0x040fe40000400000 */
[----:B------:R-:W-:Y:S02]  /*1dd0*/  FMUL R23, R23, R16 ;  /* 0x0000001017177220 */ /* 0x000fe40000400000 */
[----:B------:R-:W-:Y:S01]  /*1de0*/  FFMA.FTZ R20, R19, R20, 0.20512372255325317383 ;  /* 0x3e520bf413147423 */ /* 0x000fe20000010014 */
[----:B------:R-:W-:Y:S01]  /*1df0*/  F2FP.BF16.PACK_AB R18, R18, R25 ;  /* 0x000000191212723e */ /* 0x000fe200000010ff */
[C---:B-1----:R-:W-:Y:S01]  /*1e00*/  FMUL R15, R21.reuse, R15 ;  /* 0x0000000f150f7220 */ /* 0x042fe20000400000 */
[----:B------:R-:W-:Y:S01]  /*1e10*/  F2FP.BF16.PACK_AB R12, R12, R23 ;  /* 0x000000170c0c723e */ /* 0x000fe200000010ff */
[----:B------:R-:W-:-:S02]  /*1e20*/  FMUL R14, R21, R14 ;  /* 0x0000000e150e7220 */ /* 0x000fc40000400000 */
[C---:B------:R-:W-:Y:S01]  /*1e30*/  FMUL R17, R21.reuse, R10 ;  /* 0x0000000a15117220 */ /* 0x040fe20000400000 */
[----:B------:R-:W-:Y:S01]  /*1e40*/  STS [R9+0x400], R18 ;  /* 0x0004001209007388 */ /* 0x000fe20000000800 */
[----:B------:R-:W-:Y:S01]  /*1e50*/  FMUL R8, R21, R8 ;  /* 0x0000000815087220 */ /* 0x000fe20000400000 */
[----:B------:R-:W-:Y:S01]  /*1e60*/  LOP3.LUT R21, R11, 0xc, RZ, 0x3c, !PT ;  /* 0x0000000c0b157812 */ /* 0x000fe200078e3cff */
[----:B------:R-:W-:Y:S01]  /*1e70*/  FFMA.FTZ R20, R19, R20, -0.24046532809734344482 ;  /* 0xbe763c8b13147423 */ /* 0x000fe20000010014 */
[----:B------:R-:W-:Y:S01]  /*1e80*/  F2FP.BF16.PACK_AB R17, R14, R17 ;  /* 0x000000110e11723e */ /* 0x000fe200000010ff */
[----:B------:R0:W-:Y:S01]  /*1e90*/  STS [R9], R12 ;  /* 0x0000000c09007388 */ /* 0x0001e20000000800 */
[----:B------:R-:W-:Y:S01]  /*1ea0*/  F2FP.BF16.PACK_AB R15, R15, R8 ;  /* 0x000000080f0f723e */ /* 0x000fe200000010ff */
[----:B------:R-:W-:Y:S01]  /*1eb0*/  FFMA.FTZ R20, R19, R20, 0.28857114911079406738 ;  /* 0x3e93bf9913147423 */ /* 0x000fe20000010014 */
[----:B------:R-:W-:Y:S01]  /*1ec0*/  LEA R8, P3, R60, R3, 0x1 ;  /* 0x000000033c087211 */ /* 0x000fe200078608ff */
[----:B------:R1:W-:Y:S01]  /*1ed0*/  STS [R22+0x800], R17 ;  /* 0x0008001116007388 */ /* 0x0003e20000000800 */
[----:B------:R-:W-:-:S02]  /*1ee0*/  FADD R24, R24, -1 ;  /* 0xbf80000018187421 */ /* 0x000fc40000000000 */
[C---:B------:R-:W-:Y:S01]  /*1ef0*/  FFMA.FTZ R20, R19.reuse, R20, -0.36067417263984680176 ;  /* 0xbeb8aa4913147423 */ /* 0x040fe20000010014 */
[----:B------:R2:W-:Y:S01]  /*1f00*/  STS [R22+0xc00], R15 ;  /* 0x000c000f16007388 */ /* 0x0005e20000000800 */
[----:B------:R-:W-:Y:S02]  /*1f10*/  IMAD.MOV.U32 R23, RZ, RZ, c[0x0][0x1c8] ;  /* 0x00007200ff177624 */ /* 0x000fe400078e00ff */
[----:B------:R-:W-:Y:S01]  /*1f20*/  FFMA.FTZ R20, R19, R20, 0.48089820146560668945 ;  /* 0x3ef6384a13147423 */ /* 0x000fe20000010014 */
[----:B------:R-:W-:Y:S01]  /*1f30*/  BAR.SYNC.DEFER_BLOCKING 0x0 ;  /* 0x0000000000007b1d */ /* 0x000fe20000010000 */
[C---:B0-----:R-:W-:Y:S01]  /*1f40*/  FFMA.FTZ R9, R24.reuse, R26, -0.16845393180847167969 ;  /* 0xbe2c7f3018097423 */ /* 0x041fe2000001001a */
[----:B-1----:R-:W-:Y:S01]  /*1f50*/  LOP3.LUT R17, R11, 0x4, RZ, 0x3c, !PT ;  /* 0x000000040b117812 */ /* 0x002fe200078e3cff */
[----:B------:R-:W-:Y:S01]  /*1f60*/  FFMA.FTZ R20, R19, R20, -0.72134751081466674805 ;  /* 0xbf38aa3b13147423 */ /* 0x000fe20000010014 */
[----:B------:R-:W-:Y:S01]  /*1f70*/  LEA R14, R23, R60, 0x1 ;  /* 0x0000003c170e7211 */ /* 0x000fe200078e08ff */
[----:B------:R-:W-:-:S02]  /*1f80*/  FFMA.FTZ R9, R24, R9, 0.1716887056827545166 ;  /* 0x3e2fcf2a18097423 */ /* 0x000fc40000010009 */
[C---:B------:R-:W-:Y:S01]  /*1f90*/  FMUL R20, R19.reuse, R20 ;  /* 0x0000001413147220 */ /* 0x040fe20000400000 */
[----:B------:R-:W-:Y:S01]  /*1fa0*/  LEA R10, P4, R14, R3, 0x1 ;  /* 0x000000030e0a7211 */ /* 0x000fe200078808ff */
[C---:B------:R-:W-:Y:S02]  /*1fb0*/  FFMA.FTZ R9, R24.reuse, R9, -0.17900948226451873779 ;  /* 0xbe374e4318097423 */ /* 0x040fe40000010009 */
[C---:B------:R-:W-:Y:S02]  /*1fc0*/  FMUL R20, R19.reuse, R20 ;  /* 0x0000001413147220 */ /* 0x040fe40000400000 */
[----:B------:R-:W-:Y:S02]  /*1fd0*/  FFMA.FTZ R9, R24, R9, 0.20512372255325317383 ;  /* 0x3e520bf418097423 */ /* 0x000fe40000010009 */
[----:B------:R-:W-:Y:S01]  /*1fe0*/  FFMA.FTZ R25, R19, 1.4426950216293334961, R20 ;  /* 0x3fb8aa3b13197823 */ /* 0x000fe20000010014 */
[----:B------:R-:W-:Y:S01]  /*1ff0*/  LOP3.LUT R19, R11, 0x8, RZ, 0x3c, !PT ;  /* 0x000000080b137812 */ /* 0x000fe200078e3cff */
[----:B------:R-:W-:-:S02]  /*2000*/  IMAD R16, R23, 0x2, R14 ;  /* 0x0000000217107824 */ /* 0x000fc400078e020e */
[----:B------:R-:W-:Y:S02]  /*2010*/  FFMA.FTZ R9, R24, R9, -0.24046532809734344482 ;  /* 0xbe763c8b18097423 */ /* 0x000fe40000010009 */
[C---:B------:R-:W-:Y:S01]  /*2020*/  IMAD R18, R23.reuse, 0x2, R16 ;  /* 0x0000000217127824 */ /* 0x040fe200078e0210 */
[----:B------:R-:W-:Y:S01]  /*2030*/  LEA R12, P5, R16, R3, 0x1 ;  /* 0x00000003100c7211 */ /* 0x000fe200078a08ff */
[----:B------:R-:W-:Y:S01]  /*2040*/  FFMA.FTZ R13, R24, R9, 0.28857114911079406738 ;  /* 0x3e93bf99180d7423 */ /* 0x000fe20000010009 */
[----:B------:R0:W1:Y:S01]  /*2050*/  LDS R27, [R11] ;  /* 0x000000000b1b7984 */ /* 0x0000620000000800 */
[C---:B------:R-:W-:Y:S01]  /*2060*/  IMAD R20, R23.reuse, 0x2, R18 ;  /* 0x0000000217147824 */ /* 0x040fe200078e0212 */
[----:B------:R-:W-:Y:S01]  /*2070*/  LEA.HI.X.SX32 R9, R60, R5, 0x1, P3 ;  /* 0x000000053c097211 */ /* 0x000fe200018f0eff */
[----:B--2---:R-:W-:Y:S01]  /*2080*/  FFMA.FTZ R15, R24, R13, -0.36067417263984680176 ;  /* 0xbeb8aa49180f7423 */ /* 0x004fe2000001000d */
[----:B------:R-:W2:Y:S01]  /*2090*/  LDS R31, [R17] ;  /* 0x00000000111f7984 */ /* 0x000ea20000000800 */
[C---:B------:R-:W-:Y:S01]  /*20a0*/  IMAD R26, R23.reuse, 0x2, R20 ;  /* 0x00000002171a7824 */ /* 0x040fe200078e0214 */
[----:B------:R-:W-:Y:S01]  /*20b0*/  LEA.HI.X.SX32 R13, R16, R5, 0x1, P5 ;  /* 0x00000005100d7211 */ /* 0x000fe200028f0eff */
[----:B------:R-:W-:Y:S01]  /*20c0*/  FFMA.FTZ R15, R24, R15, 0.48089820146560668945 ;  /* 0x3ef6384a180f7423 */ /* 0x000fe2000001000f */
[----:B------:R3:W4:Y:S01]  /*20d0*/  LDS R33, [R19] ;  /* 0x0000000013217984 */ /* 0x0007220000000800 */
[----:B------:R-:W-:Y:S01]  /*20e0*/  IMAD R30, R23, 0x2, R26 ;  /* 0x00000002171e7824 */ /* 0x000fe200078e021a */
[----:B0-----:R-:W-:Y:S01]  /*20f0*/  LEA.HI.X.SX32 R11, R14, R5, 0x1, P4 ;  /* 0x000000050e0b7211 */ /* 0x001fe200020f0eff */
[----:B------:R-:W-:Y:S01]  /*2100*/  FADD R6, R6, R25 ;  /* 0x0000001906067221 */ /* 0x000fe20000000000 */
[----:B------:R0:W5:Y:S01]  /*2110*/  LDS R35, [R21] ;  /* 0x0000000015237984 */ /* 0x0001620000000800 */
[----:B------:R-:W-:-:S02]  /*2120*/  LEA R16, P3, R18, R3, 0x1 ;  /* 0x0000000312107211 */ /* 0x000fc400078608ff */
[----:B------:R-:W-:Y:S01]  /*2130*/  LEA R14, P4, R20, R3, 0x1 ;  /* 0x00000003140e7211 */ /* 0x000fe200078808ff */
[----:B---3--:R-:W-:Y:S01]  /*2140*/  FFMA.FTZ R19, R24, R15, -0.72134751081466674805 ;  /* 0xbf38aa3b18137423 */ /* 0x008fe2000001000f */
[----:B------:R-:W-:Y:S02]  /*2150*/  LEA R32, R23, R30, 0x1 ;  /* 0x0000001e17207211 */ /* 0x000fe400078e08ff */
[----:B------:R-:W-:Y:S01]  /*2160*/  LEA.HI.X.SX32 R17, R18, R5, 0x1, P3 ;  /* 0x0000000512117211 */ /* 0x000fe200018f0eff */
[----:B------:R-:W-:Y:S01]  /*2170*/  FMUL R19, R24, R19 ;  /* 0x0000001318137220 */ /* 0x000fe20000400000 */
[----:B------:R-:W-:Y:S02]  /*2180*/  LEA.HI.X.SX32 R15, R20, R5, 0x1, P4 ;  /* 0x00000005140f7211 */ /* 0x000fe400020f0eff */
[-C--:B------:R-:W-:Y:S02]  /*2190*/  LEA R20, P3, R26, R3.reuse, 0x1 ;  /* 0x000000031a147211 */ /* 0x080fe400078608ff */
[----:B------:R-:W-:-:S02]  /*21a0*/  LEA R18, P4, R30, R3, 0x1 ;  /* 0x000000031e127211 */ /* 0x000fc400078808ff */
[----:B------:R-:W-:Y:S01]  /*21b0*/  LEA R22, P5, R32, R3, 0x1 ;  /* 0x0000000320167211 */ /* 0x000fe200078a08ff */
[----:B------:R-:W-:Y:S01]  /*21c0*/  FMUL R3, R24, R19 ;  /* 0x0000001318037220 */ /* 0x000fe20000400000 */
[-C--:B0-----:R-:W-:Y:S02]  /*21d0*/  LEA.HI.X.SX32 R21, R26, R5.reuse, 0x1, P3 ;  /* 0x000000051a157211 */ /* 0x081fe400018f0eff */
[-C--:B------:R-:W-:Y:S01]  /*21e0*/  LEA.HI.X.SX32 R19, R30, R5.reuse, 0x1, P4 ;  /* 0x000000051e137211 */ /* 0x080fe200020f0eff */
[----:B------:R-:W-:Y:S01]  /*21f0*/  FFMA.FTZ R24, R24, 1.4426950216293334961, R3 ;  /* 0x3fb8aa3b18187823 */ /* 0x000fe20000010003 */
[----:B------:R-:W-:Y:S01]  /*2200*/  LEA.HI.X.SX32 R23, R32, R5, 0x1, P5 ;  /* 0x0000000520177211 */ /* 0x000fe200028f0eff */
[----:B------:R-:W-:Y:S01]  /*2210*/  @P2 IMAD.MOV.U32 R3, RZ, RZ, 0x7f800000 ;  /* 0x7f800000ff032424 */ /* 0x000fe200078e00ff */
[----:B------:R-:W-:Y:S01]  /*2220*/  FSETP.NEU.AND P3, PT, R2, RZ, PT ;  /* 0x000000ff0200720b */ /* 0x000fe20003f6d000 */
[----:B------:R-:W-:Y:S02]  /*2230*/  @P1 IMAD.MOV.U32 R5, RZ, RZ, 0x7f800000 ;  /* 0x7f800000ff051424 */ /* 0x000fe400078e00ff */
[----:B------:R-:W-:-:S02]  /*2240*/  FADD R7, R7, R24 ;  /* 0x0000001807077221 */ /* 0x000fc40000000000 */
[----:B------:R-:W-:Y:S01]  /*2250*/  @P2 FFMA.FTZ R6, R2, R3, +INF ;  /* 0x7f80000002062423 */ /* 0x000fe20000010003 */
[----:B-1----:R-:W-:Y:S01]  /*2260*/  PRMT R2, R27, 0x7632, R2 ;  /* 0x000076321b027816 */ /* 0x002fe20000000002 */
[C---:B------:R-:W-:Y:S01]  /*2270*/  @P1 FFMA.FTZ R7, R0.reuse, R5, +INF ;  /* 0x7f80000000071423 */ /* 0x040fe20000010005 */
[----:B------:R0:W-:Y:S01]  /*2280*/  STG.E.U16 [R8.64], R27 ;  /* 0x0000001b08007986 */ /* 0x0001e2000c101506 */
[----:B--2---:R-:W-:Y:S02]  /*2290*/  PRMT R5, R31, 0x7632, R5 ;  /* 0x000076321f057816 */ /* 0x004fe40000000005 */
[----:B------:R-:W-:Y:S01]  /*22a0*/  FSETP.NEU.AND P2, PT, R0, RZ, PT ;  /* 0x000000ff0000720b */ /* 0x000fe20003f4d000 */
[----:B------:R1:W-:Y:S01]  /*22b0*/  STG.E.U16 [R10.64], R31 ;  /* 0x0000001f0a007986 */ /* 0x0003e2000c101506 */
[----:B------:R-:W-:Y:S02]  /*22c0*/  FSEL R3, R6, -INF , P3 ;  /* 0xff80000006037808 */ /* 0x000fe40001800000 */
[----:B------:R-:W-:Y:S01]  /*22d0*/  FSEL R0, R7, -INF , P2 ;  /* 0xff80000007007808 */ /* 0x000fe20001000000 */
[----:B----4-:R2:W-:Y:S02]  /*22e0*/  STG.E.U16 [R12.64], R33 ;  /* 0x000000210c007986 */ /* 0x0105e4000c101506 */
[----:B------:R-:W-:Y:S01]  /*22f0*/  FFMA R28, R3, 0.69314718246459960938, R28 ;  /* 0x3f317218031c7823 */ /* 0x000fe2000000001c */
[----:B0-----:R-:W-:Y:S01]  /*2300*/  PRMT R9, R33, 0x7632, R9 ;  /* 0x0000763221097816 */ /* 0x001fe20000000009 */
[----:B-----5:R2:W-:Y:S01]  /*2310*/  STG.E.U16 [R16.64], R35 ;  /* 0x0000002310007986 */ /* 0x0205e2000c101506 */
[----:B------:R-:W-:Y:S01]  /*2320*/  FFMA R29, R0, 0.69314718246459960938, R29 ;  /* 0x3f317218001d7823 */ /* 0x000fe2000000001d */
[----:B-1----:R-:W-:-:S02]  /*2330*/  PRMT R11, R35, 0x7632, R11 ;  /* 0x00007632230b7816 */ /* 0x002fc4000000000b */
[----:B------:R2:W-:Y:S04]  /*2340*/  STG.E.U16 [R14.64], R2 ;  /* 0x000000020e007986 */ /* 0x0005e8000c101506 */
[----:B------:R2:W-:Y:S04]  /*2350*/  STG.E.U16 [R20.64], R5 ;  /* 0x0000000514007986 */ /* 0x0005e8000c101506 */
[----:B------:R2:W-:Y:S04]  /*2360*/  STG.E.U16 [R18.64], R9 ;  /* 0x0000000912007986 */ /* 0x0005e8000c101506 */
[----:B------:R2:W-:Y:S04]  /*2370*/  STG.E.U16 [R22.64], R11 ;  /* 0x0000000b16007986 */ /* 0x0005e8000c101506 */
[----:B------:R-:W-:Y:S06]  /*2380*/  BAR.SYNC.DEFER_BLOCKING 0x0 ;  /* 0x0000000000007b1d */ /* 0x000fec0000010000 */
[----:B------:R2:W-:Y:S04]  /*2390*/  STS.64 [R61], R28 ;  /* 0x0000001c3d007388 */ /* 0x0005e80000000a00 */
[----:B------:R-:W-:Y:S06]  /*23a0*/  BAR.SYNC.DEFER_BLOCKING 0x0 ;  /* 0x0000000000007b1d */ /* 0x000fec0000010000 */
[----:B------:R-:W-:Y:S05]  /*23b0*/  @P0 EXIT ;  /* 0x000000000000094d */ /* 0x000fea0003800000 */
[----:B--2---:R-:W0:Y:S01]  /*23c0*/  LDS R5, [R4] ;  /* 0x0000000004057984 */ /* 0x004e220000000800 */
[----:B------:R-:W-:-:S02]  /*23d0*/  IMAD R0, R34, c[0x0][0x1cc], RZ ;  /* 0x0000730022007a24 */ /* 0x000fc400078e02ff */
[C---:B------:R-:W-:Y:S02]  /*23e0*/  IMAD.SHL.U32 R3, R47.reuse, 0x4, RZ ;  /* 0x000000042f037824 */ /* 0x040fe400078e00ff */
[----:B------:R-:W-:Y:S02]  /*23f0*/  IMAD.SHL.U32 R2, R0, 0x4, RZ ;  /* 0x0000000400027824 */ /* 0x000fe400078e00ff */
[----:B------:R-:W-:-:S03]  /*2400*/  IMAD.HI R47, R47, 0x4, RZ ;  /* 0x000000042f2f7827 */ /* 0x000fc600078e02ff */
[----:B------:R-:W-:Y:S01]  /*2410*/  IADD3 R2, P0, P1, R3, c[0x0][0x180], R2 ;  /* 0x0000600003027a10 */ /* 0x000fe2000791e002 */
[----:B------:R-:W-:-:S05]  /*2420*/  IMAD.HI R0, R0, 0x4, RZ ;  /* 0x0000000400007827 */ /* 0x000fca00078e02ff */
[----:B------:R-:W-:-:S05]  /*2430*/  IADD3.X R3, R47, c[0x0][0x184], R0, P0, P1 ;  /* 0x000061002f037a10 */ /* 0x000fca00007e2400 */
[----:B0-----:R-:W-:Y:S01]  /*2440*/  STG.E [R2.64], R5 ;  /* 0x0000000502007986 */ /* 0x001fe2000c101906 */
[----:B------:R-:W-:Y:S05]  /*2450*/  EXIT ;  /* 0x000000000000794d */ /* 0x000fea0003800000 */
.L_x_2:
[----:B------:R-:W-:-:S00]  /*2460*/  BRA `(.L_x_2) ;  /* 0xfffffff000007947 */ /* 0x000fc0000383ffff */
[----:B------:R-:W-:-:S00]  /*2470*/  NOP ;  /* 0x0000000000007918 */ /* 0x000fc00000000000 */
        /* <DEDUP_REMOVED lines=8> */
.L_x_3:


//--------------------- .nv.global.init           --------------------------
	.section	.nv.global.init,"aw",@progbits
.nv.global.init:
	.type		_$_str,@object
	.size		_$_str,(.L_0 - _$_str)
_$_str:
        /*0000*/ 	.byte	0x5f, 0x5f, 0x43, 0x55, 0x44, 0x41, 0x5f, 0x46, 0x54, 0x5a, 0x00
.L_0:


//--------------------- .nv.shared.attn_fwd       --------------------------
	.section	.nv.shared.attn_fwd,"aw",@nobits
	.sectionflags	@""
	.align	16
